//
// Generated by NVIDIA NVVM Compiler
//
// Compiler Build ID: CL-36424714
// Cuda compilation tools, release 13.0, V13.0.88
// Based on NVVM 20.0.0
//

.version 9.0
.target sm_100
.address_size 64

	// .globl	_Z7computefiiiffffffPfffffff
.extern .func  (.param .b32 func_retval0) vprintf
(
	.param .b64 vprintf_param_0,
	.param .b64 vprintf_param_1
)
;
.global .align 1 .b8 $str[7] = {37, 46, 49, 55, 103, 10};

.visible .entry _Z7computefiiiffffffPfffffff(
	.param .f32 _Z7computefiiiffffffPfffffff_param_0,
	.param .u32 _Z7computefiiiffffffPfffffff_param_1,
	.param .u32 _Z7computefiiiffffffPfffffff_param_2,
	.param .u32 _Z7computefiiiffffffPfffffff_param_3,
	.param .f32 _Z7computefiiiffffffPfffffff_param_4,
	.param .f32 _Z7computefiiiffffffPfffffff_param_5,
	.param .f32 _Z7computefiiiffffffPfffffff_param_6,
	.param .f32 _Z7computefiiiffffffPfffffff_param_7,
	.param .f32 _Z7computefiiiffffffPfffffff_param_8,
	.param .f32 _Z7computefiiiffffffPfffffff_param_9,
	.param .u64 .ptr .align 1 _Z7computefiiiffffffPfffffff_param_10,
	.param .f32 _Z7computefiiiffffffPfffffff_param_11,
	.param .f32 _Z7computefiiiffffffPfffffff_param_12,
	.param .f32 _Z7computefiiiffffffPfffffff_param_13,
	.param .f32 _Z7computefiiiffffffPfffffff_param_14,
	.param .f32 _Z7computefiiiffffffPfffffff_param_15,
	.param .f32 _Z7computefiiiffffffPfffffff_param_16
)
{
	.local .align 8 .b8 	__local_depot0[8];
	.reg .b64 	%SP;
	.reg .b64 	%SPL;
	.reg .pred 	%p<96>;
	.reg .b32 	%r<181>;
	.reg .b32 	%f<345>;
	.reg .b64 	%rd<41>;
	.reg .b64 	%fd<2>;

	mov.u64 	%SPL, __local_depot0;
	cvta.local.u64 	%SP, %SPL;
	ld.param.f32 	%f344, [_Z7computefiiiffffffPfffffff_param_0];
	ld.param.u32 	%r84, [_Z7computefiiiffffffPfffffff_param_1];
	ld.param.u32 	%r85, [_Z7computefiiiffffffPfffffff_param_2];
	ld.param.u32 	%r86, [_Z7computefiiiffffffPfffffff_param_3];
	ld.param.f32 	%f47, [_Z7computefiiiffffffPfffffff_param_4];
	ld.param.f32 	%f38, [_Z7computefiiiffffffPfffffff_param_5];
	ld.param.f32 	%f39, [_Z7computefiiiffffffPfffffff_param_6];
	ld.param.f32 	%f40, [_Z7computefiiiffffffPfffffff_param_7];
	ld.param.f32 	%f41, [_Z7computefiiiffffffPfffffff_param_8];
	ld.param.f32 	%f42, [_Z7computefiiiffffffPfffffff_param_9];
	ld.param.u64 	%rd9, [_Z7computefiiiffffffPfffffff_param_10];
	ld.param.f32 	%f43, [_Z7computefiiiffffffPfffffff_param_13];
	ld.param.f32 	%f44, [_Z7computefiiiffffffPfffffff_param_14];
	ld.param.f32 	%f45, [_Z7computefiiiffffffPfffffff_param_15];
	ld.param.f32 	%f46, [_Z7computefiiiffffffPfffffff_param_16];
	cvta.to.global.u64 	%rd1, %rd9;
	div.rn.f32 	%f48, %f47, 0fF81FD4A3;
	setp.lt.f32 	%p2, %f48, 0f00800000;
	mul.f32 	%f49, %f48, 0f4B000000;
	selp.f32 	%f50, %f49, %f48, %p2;
	selp.f32 	%f51, 0fC1B80000, 0f00000000, %p2;
	mov.b32 	%r87, %f50;
	add.s32 	%r88, %r87, -1059760811;
	and.b32  	%r89, %r88, -8388608;
	sub.s32 	%r90, %r87, %r89;
	mov.b32 	%f52, %r90;
	cvt.rn.f32.s32 	%f53, %r89;
	fma.rn.f32 	%f54, %f53, 0f34000000, %f51;
	add.f32 	%f55, %f52, 0fBF800000;
	fma.rn.f32 	%f56, %f55, 0fBE055027, 0f3E1039F6;
	fma.rn.f32 	%f57, %f56, %f55, 0fBDF8CDCC;
	fma.rn.f32 	%f58, %f57, %f55, 0f3E0F2955;
	fma.rn.f32 	%f59, %f58, %f55, 0fBE2AD8B9;
	fma.rn.f32 	%f60, %f59, %f55, 0f3E4CED0B;
	fma.rn.f32 	%f61, %f60, %f55, 0fBE7FFF22;
	fma.rn.f32 	%f62, %f61, %f55, 0f3EAAAA78;
	fma.rn.f32 	%f63, %f62, %f55, 0fBF000000;
	mul.f32 	%f64, %f55, %f63;
	fma.rn.f32 	%f65, %f64, %f55, %f55;
	fma.rn.f32 	%f66, %f54, 0f3F317218, %f65;
	setp.gt.u32 	%p3, %r87, 2139095039;
	fma.rn.f32 	%f67, %f50, 0f7F800000, 0f7F800000;
	selp.f32 	%f68, %f67, %f66, %p3;
	setp.eq.f32 	%p4, %f50, 0f00000000;
	selp.f32 	%f69, 0fFF800000, %f68, %p4;
	abs.f32 	%f70, %f69;
	fma.rn.f32 	%f71, %f70, 0fBF000000, 0f3F000000;
	rsqrt.approx.ftz.f32 	%f72, %f71;
	mul.f32 	%f73, %f71, %f72;
	mul.f32 	%f74, %f72, 0fBF000000;
	fma.rn.f32 	%f75, %f73, %f74, 0f3F000000;
	fma.rn.f32 	%f76, %f73, %f75, %f73;
	setp.eq.f32 	%p5, %f70, 0f3F800000;
	selp.f32 	%f77, 0f00000000, %f76, %p5;
	setp.gt.f32 	%p6, %f70, 0f3F0F5C29;
	selp.f32 	%f78, %f77, %f70, %p6;
	mul.f32 	%f79, %f78, %f78;
	fma.rn.f32 	%f80, %f79, 0f3D4DD2F7, 0f3C99CA97;
	fma.rn.f32 	%f81, %f80, %f79, 0f3D3F90E8;
	fma.rn.f32 	%f82, %f81, %f79, 0f3D993CCF;
	fma.rn.f32 	%f83, %f82, %f79, 0f3E2AAC04;
	mul.f32 	%f84, %f79, %f83;
	fma.rn.f32 	%f85, %f84, %f78, %f78;
	mul.f32 	%f86, %f85, 0fC0000000;
	fma.rn.f32 	%f87, 0f3F6EE581, 0f3FD774EB, %f86;
	selp.f32 	%f88, %f87, %f85, %p6;
	setp.num.f32 	%p7, %f88, %f88;
	copysign.f32 	%f89, %f69, %f88;
	selp.f32 	%f90, %f89, %f88, %p7;
	setp.lt.f32 	%p8, %f90, 0f00800000;
	mul.f32 	%f91, %f90, 0f4B000000;
	selp.f32 	%f92, %f91, %f90, %p8;
	selp.f32 	%f93, 0fC1B80000, 0f00000000, %p8;
	mov.b32 	%r91, %f92;
	add.s32 	%r92, %r91, -1059760811;
	and.b32  	%r93, %r92, -8388608;
	sub.s32 	%r94, %r91, %r93;
	mov.b32 	%f94, %r94;
	cvt.rn.f32.s32 	%f95, %r93;
	fma.rn.f32 	%f96, %f95, 0f34000000, %f93;
	add.f32 	%f97, %f94, 0fBF800000;
	fma.rn.f32 	%f98, %f97, 0fBE055027, 0f3E1039F6;
	fma.rn.f32 	%f99, %f98, %f97, 0fBDF8CDCC;
	fma.rn.f32 	%f100, %f99, %f97, 0f3E0F2955;
	fma.rn.f32 	%f101, %f100, %f97, 0fBE2AD8B9;
	fma.rn.f32 	%f102, %f101, %f97, 0f3E4CED0B;
	fma.rn.f32 	%f103, %f102, %f97, 0fBE7FFF22;
	fma.rn.f32 	%f104, %f103, %f97, 0f3EAAAA78;
	fma.rn.f32 	%f105, %f104, %f97, 0fBF000000;
	mul.f32 	%f106, %f97, %f105;
	fma.rn.f32 	%f107, %f106, %f97, %f97;
	fma.rn.f32 	%f108, %f96, 0f3F317218, %f107;
	setp.gt.u32 	%p9, %r91, 2139095039;
	fma.rn.f32 	%f109, %f92, 0f7F800000, 0f7F800000;
	selp.f32 	%f110, %f109, %f108, %p9;
	setp.eq.f32 	%p10, %f92, 0f00000000;
	selp.f32 	%f111, 0fFF800000, %f110, %p10;
	setp.neu.f32 	%p11, %f344, %f111;
	@%p11 bra 	$L__BB0_89;
	mov.f32 	%f112, 0f80000073;
	div.rn.f32 	%f113, %f112, %f38;
	add.f32 	%f114, %f39, %f40;
	add.f32 	%f115, %f114, 0f024EA909;
	fma.rn.f32 	%f116, %f113, 0f000003D7, %f115;
	abs.f32 	%f117, %f116;
	setp.gt.f32 	%p12, %f117, 0f3F800000;
	rcp.approx.ftz.f32 	%f118, %f117;
	selp.f32 	%f119, %f118, %f117, %p12;
	mul.f32 	%f120, %f119, %f119;
	fma.rn.f32 	%f121, %f120, 0f3B2090AA, 0fBC6BE14F;
	fma.rn.f32 	%f122, %f121, %f120, 0f3D23397E;
	fma.rn.f32 	%f123, %f122, %f120, 0fBD948A7A;
	fma.rn.f32 	%f124, %f123, %f120, 0f3DD76B21;
	fma.rn.f32 	%f125, %f124, %f120, 0fBE111E88;
	fma.rn.f32 	%f126, %f125, %f120, 0f3E4CAF60;
	fma.rn.f32 	%f127, %f126, %f120, 0fBEAAAA27;
	mul.f32 	%f128, %f120, %f127;
	fma.rn.f32 	%f129, %f128, %f119, %f119;
	neg.f32 	%f130, %f129;
	fma.rn.f32 	%f131, 0f3F6EE581, 0f3FD774EB, %f130;
	selp.f32 	%f132, %f131, %f129, %p12;
	setp.num.f32 	%p13, %f117, %f117;
	copysign.f32 	%f133, %f116, %f132;
	selp.f32 	%f134, %f133, %f132, %p13;
	mov.f32 	%f135, 0f8DF6E0A3;
	sub.f32 	%f136, %f135, %f134;
	abs.f32 	%f137, %f136;
	fma.rn.f32 	%f138, %f137, 0fBF000000, 0f3F000000;
	rsqrt.approx.ftz.f32 	%f139, %f138;
	mul.f32 	%f140, %f138, %f139;
	mul.f32 	%f141, %f139, 0fBF000000;
	fma.rn.f32 	%f142, %f140, %f141, 0f3F000000;
	fma.rn.f32 	%f143, %f140, %f142, %f140;
	setp.eq.f32 	%p14, %f137, 0f3F800000;
	selp.f32 	%f144, 0f00000000, %f143, %p14;
	setp.gt.f32 	%p15, %f137, 0f3F0F5C29;
	selp.f32 	%f145, %f144, %f137, %p15;
	copysign.f32 	%f146, %f136, %f145;
	mul.f32 	%f147, %f146, %f146;
	fma.rn.f32 	%f148, %f147, 0f3D10ECEF, 0f3C8B1ABB;
	fma.rn.f32 	%f149, %f148, %f147, 0f3CFC028C;
	fma.rn.f32 	%f150, %f149, %f147, 0f3D372139;
	fma.rn.f32 	%f151, %f150, %f147, 0f3D9993DB;
	fma.rn.f32 	%f152, %f151, %f147, 0f3E2AAAC6;
	mul.f32 	%f153, %f147, %f152;
	fma.rn.f32 	%f154, %f153, %f146, %f146;
	neg.f32 	%f155, %f154;
	selp.f32 	%f156, %f154, %f155, %p15;
	fma.rn.f32 	%f157, 0f3F6EE581, 0f3FD774EB, %f156;
	setp.gt.f32 	%p16, %f136, 0f3F0F5C29;
	selp.f32 	%f158, %f154, %f157, %p16;
	add.f32 	%f159, %f158, %f158;
	selp.f32 	%f160, %f159, %f158, %p15;
	setp.gtu.f32 	%p17, %f344, %f160;
	setp.lt.s32 	%p18, %r84, 1;
	or.pred  	%p19, %p17, %p18;
	@%p19 bra 	$L__BB0_89;
	mul.f32 	%f161, %f42, 0f80000000;
	div.rn.f32 	%f1, %f41, %f161;
	abs.f32 	%f162, %f1;
	setp.lt.f32 	%p20, %f162, 0f00800000;
	mul.f32 	%f163, %f162, 0f4B800000;
	selp.f32 	%f164, %f163, %f162, %p20;
	selp.f32 	%f165, 0fC1C00000, 0f00000000, %p20;
	mov.b32 	%r95, %f164;
	add.s32 	%r96, %r95, -1060439283;
	and.b32  	%r97, %r96, -8388608;
	sub.s32 	%r98, %r95, %r97;
	mov.b32 	%f166, %r98;
	cvt.rn.f32.s32 	%f167, %r97;
	fma.rn.f32 	%f168, %f167, 0f34000000, %f165;
	add.f32 	%f169, %f166, 0fBF800000;
	add.f32 	%f170, %f166, 0f3F800000;
	rcp.approx.ftz.f32 	%f171, %f170;
	add.f32 	%f172, %f169, %f169;
	mul.f32 	%f173, %f172, %f171;
	mul.f32 	%f174, %f173, %f173;
	sub.f32 	%f175, %f169, %f173;
	add.f32 	%f176, %f175, %f175;
	neg.f32 	%f177, %f173;
	fma.rn.f32 	%f178, %f177, %f169, %f176;
	mul.rn.f32 	%f179, %f171, %f178;
	fma.rn.f32 	%f180, %f174, 0f3A2C32E4, 0f3B52E7DB;
	fma.rn.f32 	%f181, %f180, %f174, 0f3C93BB73;
	fma.rn.f32 	%f182, %f181, %f174, 0f3DF6384F;
	mul.rn.f32 	%f183, %f182, %f174;
	fma.rn.f32 	%f184, %f173, 0f3FB8AA3B, %f168;
	sub.f32 	%f185, %f168, %f184;
	fma.rn.f32 	%f186, %f173, 0f3FB8AA3B, %f185;
	fma.rn.f32 	%f187, %f179, 0f3FB8AA3B, %f186;
	fma.rn.f32 	%f188, %f173, 0f32A55E34, %f187;
	mul.f32 	%f189, %f183, 0f40400000;
	fma.rn.f32 	%f190, %f189, %f179, %f188;
	fma.rn.f32 	%f191, %f183, %f173, %f190;
	add.rn.f32 	%f192, %f184, %f191;
	neg.f32 	%f193, %f184;
	add.rn.f32 	%f194, %f192, %f193;
	neg.f32 	%f195, %f194;
	add.rn.f32 	%f196, %f191, %f195;
	mov.f32 	%f197, 0f00002F32;
	mul.rn.f32 	%f198, %f192, %f197;
	neg.f32 	%f199, %f198;
	fma.rn.f32 	%f200, %f192, 0f00002F32, %f199;
	fma.rn.f32 	%f201, %f196, 0f00002F32, %f200;
	cvt.rni.f32.f32 	%f202, %f198;
	sub.f32 	%f203, %f198, %f202;
	add.f32 	%f204, %f203, %f201;
	fma.rn.f32 	%f205, %f204, 0f391FCB8E, 0f3AAF85ED;
	fma.rn.f32 	%f206, %f205, %f204, 0f3C1D9856;
	fma.rn.f32 	%f207, %f206, %f204, 0f3D6357BB;
	fma.rn.f32 	%f208, %f207, %f204, 0f3E75FDEC;
	fma.rn.f32 	%f209, %f208, %f204, 0f3F317218;
	fma.rn.f32 	%f210, %f209, %f204, 0f3F800000;
	cvt.rzi.s32.f32 	%r99, %f202;
	setp.gt.f32 	%p21, %f202, 0f00000000;
	selp.b32 	%r100, 0, -2097152000, %p21;
	add.s32 	%r101, %r100, 2130706432;
	mov.b32 	%f211, %r101;
	mul.f32 	%f212, %f210, %f211;
	shl.b32 	%r102, %r99, 23;
	sub.s32 	%r103, %r102, %r100;
	mov.b32 	%f213, %r103;
	mul.f32 	%f214, %f212, %f213;
	abs.f32 	%f215, %f198;
	setp.gt.f32 	%p22, %f215, 0f43180000;
	setp.lt.f32 	%p23, %f198, 0f00000000;
	selp.f32 	%f216, 0f00000000, 0f7F800000, %p23;
	selp.f32 	%f3, %f216, %f214, %p22;
	setp.eq.f32 	%p24, %f1, 0f00000000;
	setp.eq.f32 	%p25, %f162, 0f7F800000;
	or.pred  	%p1, %p24, %p25;
	add.f32 	%f217, %f1, %f1;
	mov.b32 	%r104, %f217;
	and.b32  	%r105, %r104, 2147483647;
	mov.b32 	%f4, %r105;
	add.rn.f32 	%f5, %f1, %f197;
	mov.f32 	%f218, 0f3FB8AA3B;
	mov.f32 	%f219, 0f000002C7;
	mul.rn.f32 	%f220, %f219, %f218;
	cvt.rzi.f32.f32 	%f221, %f220;
	abs.f32 	%f222, %f221;
	setp.gt.f32 	%p26, %f222, 0f42FC0000;
	mov.f32 	%f223, 0f42FC0000;
	copysign.f32 	%f224, %f221, %f223;
	selp.f32 	%f225, %f224, %f221, %p26;
	fma.rn.f32 	%f226, %f225, 0fBF317218, 0f000002C7;
	fma.rn.f32 	%f227, %f225, 0f3102E308, %f226;
	mul.f32 	%f6, %f227, 0f3FB8AA3B;
	add.f32 	%f228, %f225, 0f4B40007D;
	mov.b32 	%r106, %f228;
	shl.b32 	%r107, %r106, 23;
	mov.b32 	%f7, %r107;
	setp.lt.s32 	%p27, %r86, 1;
	@%p27 bra 	$L__BB0_18;
	add.s32 	%r1, %r85, -1;
	and.b32  	%r2, %r85, 15;
	add.s32 	%r3, %r2, -1;
	and.b32  	%r4, %r85, 7;
	add.s32 	%r5, %r4, -1;
	and.b32  	%r6, %r85, 2147483632;
	and.b32  	%r7, %r85, 3;
	neg.s32 	%r8, %r6;
	add.s64 	%rd2, %rd1, 32;
	mov.b32 	%r155, 0;
$L__BB0_4:
	setp.gt.s32 	%p79, %r85, 0;
	@%p79 bra 	$L__BB0_7;
$L__BB0_5:
	add.s32 	%r155, %r155, 1;
	setp.eq.s32 	%p89, %r155, %r84;
	@%p89 bra 	$L__BB0_6;
	bra.uni 	$L__BB0_4;
$L__BB0_6:
	mov.f32 	%f257, 0f80000009;
	div.rn.f32 	%f258, %f257, %f46;
	abs.f32 	%f259, %f258;
	mov.f32 	%f260, 0f3FB8AA3B;
	mul.rn.f32 	%f261, %f259, %f260;
	cvt.rzi.f32.f32 	%f262, %f261;
	mov.f32 	%f263, 0f42FC0000;
	copysign.f32 	%f264, %f262, %f263;
	abs.f32 	%f265, %f262;
	setp.gt.f32 	%p90, %f265, 0f42FC0000;
	selp.f32 	%f266, %f264, %f262, %p90;
	mul.f32 	%f267, %f258, %f258;
	setp.ge.f32 	%p91, %f259, 0f3F800000;
	fma.rn.f32 	%f268, %f266, 0fBF317218, %f259;
	fma.rn.f32 	%f269, %f266, 0f3102E308, %f268;
	mul.f32 	%f270, %f269, 0f3FB8AA3B;
	ex2.approx.ftz.f32 	%f271, %f270;
	add.f32 	%f272, %f266, 0f4B40007D;
	mov.b32 	%r149, %f272;
	shl.b32 	%r150, %r149, 23;
	mov.b32 	%f273, %r150;
	mul.f32 	%f274, %f271, %f273;
	mov.f32 	%f275, 0fBE000000;
	div.approx.ftz.f32 	%f276, %f275, %f274;
	fma.rn.f32 	%f277, %f274, 0f40000000, %f276;
	copysign.f32 	%f278, %f258, %f277;
	fma.rn.f32 	%f279, %f267, 0f363D0ADA, 0f394FFF49;
	fma.rn.f32 	%f280, %f279, %f267, 0f3C08889A;
	fma.rn.f32 	%f281, %f280, %f267, 0f3E2AAAAB;
	mul.f32 	%f282, %f267, %f281;
	fma.rn.f32 	%f283, %f282, %f258, %f258;
	selp.f32 	%f284, %f278, %f283, %p91;
	abs.f32 	%f285, %f284;
	fma.rn.f32 	%f286, %f285, 0fBF000000, 0f3F000000;
	rsqrt.approx.ftz.f32 	%f287, %f286;
	mul.f32 	%f288, %f287, %f286;
	mul.f32 	%f289, %f287, 0fBF000000;
	fma.rn.f32 	%f290, %f288, %f289, 0f3F000000;
	fma.rn.f32 	%f291, %f288, %f290, %f288;
	setp.eq.f32 	%p92, %f285, 0f3F800000;
	selp.f32 	%f292, 0f00000000, %f291, %p92;
	setp.gt.f32 	%p93, %f285, 0f3F0F5C29;
	selp.f32 	%f293, %f292, %f285, %p93;
	copysign.f32 	%f294, %f284, %f293;
	mul.f32 	%f295, %f294, %f294;
	fma.rn.f32 	%f296, %f295, 0f3D10ECEF, 0f3C8B1ABB;
	fma.rn.f32 	%f297, %f296, %f295, 0f3CFC028C;
	fma.rn.f32 	%f298, %f297, %f295, 0f3D372139;
	fma.rn.f32 	%f299, %f298, %f295, 0f3D9993DB;
	fma.rn.f32 	%f300, %f299, %f295, 0f3E2AAAC6;
	mul.f32 	%f301, %f295, %f300;
	fma.rn.f32 	%f302, %f301, %f294, %f294;
	neg.f32 	%f303, %f302;
	selp.f32 	%f304, %f302, %f303, %p93;
	fma.rn.f32 	%f305, 0f3F6EE581, 0f3FD774EB, %f304;
	setp.gt.f32 	%p94, %f284, 0f3F0F5C29;
	selp.f32 	%f306, %f302, %f305, %p94;
	add.f32 	%f307, %f306, %f306;
	selp.f32 	%f308, %f307, %f306, %p93;
	abs.f32 	%f309, %f308;
	mul.rn.f32 	%f310, %f309, %f260;
	cvt.rzi.f32.f32 	%f311, %f310;
	abs.f32 	%f312, %f311;
	setp.gt.f32 	%p95, %f312, 0f42FC0000;
	copysign.f32 	%f313, %f311, %f263;
	selp.f32 	%f314, %f313, %f311, %p95;
	fma.rn.f32 	%f315, %f314, 0fBF317218, %f309;
	fma.rn.f32 	%f316, %f314, 0f3102E308, %f315;
	mul.f32 	%f317, %f316, 0f3FB8AA3B;
	add.f32 	%f318, %f314, 0f4B40007D;
	mov.b32 	%r151, %f318;
	shl.b32 	%r152, %r151, 23;
	mov.b32 	%f319, %r152;
	ex2.approx.ftz.f32 	%f320, %f317;
	mul.f32 	%f321, %f320, %f319;
	mov.f32 	%f322, 0f3E000000;
	div.approx.ftz.f32 	%f323, %f322, %f321;
	fma.rn.f32 	%f324, %f321, 0f40000000, %f323;
	sub.f32 	%f325, %f45, %f324;
	div.rn.f32 	%f344, %f44, %f325;
	bra.uni 	$L__BB0_89;
$L__BB0_7:
	setp.lt.u32 	%p80, %r1, 15;
	mov.b32 	%r158, 0;
	mov.u64 	%rd40, %rd2;
	mov.u32 	%r156, %r8;
	@%p80 bra 	$L__BB0_8;
	bra.uni 	$L__BB0_90;
$L__BB0_8:
	setp.eq.s32 	%p82, %r2, 0;
	@%p82 bra 	$L__BB0_5;
	setp.lt.u32 	%p83, %r3, 7;
	@%p83 bra 	$L__BB0_11;
	mul.wide.u32 	%rd31, %r158, 4;
	add.s64 	%rd32, %rd1, %rd31;
	mov.b32 	%r144, 1082;
	st.global.u32 	[%rd32], %r144;
	st.global.u32 	[%rd32+4], %r144;
	st.global.u32 	[%rd32+8], %r144;
	st.global.u32 	[%rd32+12], %r144;
	st.global.u32 	[%rd32+16], %r144;
	st.global.u32 	[%rd32+20], %r144;
	st.global.u32 	[%rd32+24], %r144;
	st.global.u32 	[%rd32+28], %r144;
	add.s32 	%r158, %r158, 8;
$L__BB0_11:
	setp.eq.s32 	%p84, %r4, 0;
	@%p84 bra 	$L__BB0_5;
	setp.lt.u32 	%p85, %r5, 3;
	@%p85 bra 	$L__BB0_14;
	mul.wide.u32 	%rd33, %r158, 4;
	add.s64 	%rd34, %rd1, %rd33;
	mov.b32 	%r145, 1082;
	st.global.u32 	[%rd34], %r145;
	st.global.u32 	[%rd34+4], %r145;
	st.global.u32 	[%rd34+8], %r145;
	st.global.u32 	[%rd34+12], %r145;
	add.s32 	%r158, %r158, 4;
$L__BB0_14:
	setp.eq.s32 	%p86, %r7, 0;
	@%p86 bra 	$L__BB0_5;
	setp.eq.s32 	%p87, %r7, 1;
	mul.wide.u32 	%rd35, %r158, 4;
	add.s64 	%rd5, %rd1, %rd35;
	mov.b32 	%r146, 1082;
	st.global.u32 	[%rd5], %r146;
	@%p87 bra 	$L__BB0_5;
	setp.eq.s32 	%p88, %r7, 2;
	mov.b32 	%r147, 1082;
	st.global.u32 	[%rd5+4], %r147;
	@%p88 bra 	$L__BB0_5;
	mov.b32 	%r148, 1082;
	st.global.u32 	[%rd5+8], %r148;
	bra.uni 	$L__BB0_5;
$L__BB0_18:
	setp.lt.s32 	%p28, %r85, 1;
	@%p28 bra 	$L__BB0_69;
	setp.neu.f32 	%p47, %f1, 0f3F800000;
	@%p47 bra 	$L__BB0_36;
	add.s32 	%r18, %r85, -1;
	and.b32  	%r19, %r85, 15;
	add.s32 	%r20, %r19, -1;
	and.b32  	%r21, %r85, 7;
	add.s32 	%r22, %r21, -1;
	and.b32  	%r23, %r85, 2147483632;
	and.b32  	%r24, %r85, 3;
	mov.b32 	%r160, 0;
$L__BB0_21:
	setp.lt.u32 	%p69, %r18, 15;
	mov.b32 	%r163, 0;
	@%p69 bra 	$L__BB0_24;
	mov.b32 	%r161, 0;
$L__BB0_23:
	.pragma "nounroll";
	mul.wide.u32 	%rd24, %r161, 4;
	add.s64 	%rd25, %rd1, %rd24;
	mov.b32 	%r135, 1082;
	st.global.u32 	[%rd25], %r135;
	st.global.u32 	[%rd25+4], %r135;
	st.global.u32 	[%rd25+8], %r135;
	st.global.u32 	[%rd25+12], %r135;
	st.global.u32 	[%rd25+16], %r135;
	st.global.u32 	[%rd25+20], %r135;
	st.global.u32 	[%rd25+24], %r135;
	st.global.u32 	[%rd25+28], %r135;
	st.global.u32 	[%rd25+32], %r135;
	st.global.u32 	[%rd25+36], %r135;
	st.global.u32 	[%rd25+40], %r135;
	st.global.u32 	[%rd25+44], %r135;
	st.global.u32 	[%rd25+48], %r135;
	st.global.u32 	[%rd25+52], %r135;
	st.global.u32 	[%rd25+56], %r135;
	st.global.u32 	[%rd25+60], %r135;
	add.s32 	%r161, %r161, 16;
	setp.ne.s32 	%p70, %r161, %r23;
	mov.u32 	%r163, %r23;
	@%p70 bra 	$L__BB0_23;
$L__BB0_24:
	setp.eq.s32 	%p71, %r19, 0;
	@%p71 bra 	$L__BB0_34;
	setp.lt.u32 	%p72, %r20, 7;
	@%p72 bra 	$L__BB0_27;
	mul.wide.u32 	%rd26, %r163, 4;
	add.s64 	%rd27, %rd1, %rd26;
	mov.b32 	%r136, 1082;
	st.global.u32 	[%rd27], %r136;
	st.global.u32 	[%rd27+4], %r136;
	st.global.u32 	[%rd27+8], %r136;
	st.global.u32 	[%rd27+12], %r136;
	st.global.u32 	[%rd27+16], %r136;
	st.global.u32 	[%rd27+20], %r136;
	st.global.u32 	[%rd27+24], %r136;
	st.global.u32 	[%rd27+28], %r136;
	add.s32 	%r163, %r163, 8;
$L__BB0_27:
	setp.eq.s32 	%p73, %r21, 0;
	@%p73 bra 	$L__BB0_34;
	setp.lt.u32 	%p74, %r22, 3;
	@%p74 bra 	$L__BB0_30;
	mul.wide.u32 	%rd28, %r163, 4;
	add.s64 	%rd29, %rd1, %rd28;
	mov.b32 	%r137, 1082;
	st.global.u32 	[%rd29], %r137;
	st.global.u32 	[%rd29+4], %r137;
	st.global.u32 	[%rd29+8], %r137;
	st.global.u32 	[%rd29+12], %r137;
	add.s32 	%r163, %r163, 4;
$L__BB0_30:
	setp.eq.s32 	%p75, %r24, 0;
	@%p75 bra 	$L__BB0_34;
	setp.eq.s32 	%p76, %r24, 1;
	mul.wide.u32 	%rd30, %r163, 4;
	add.s64 	%rd6, %rd1, %rd30;
	mov.b32 	%r138, 1082;
	st.global.u32 	[%rd6], %r138;
	@%p76 bra 	$L__BB0_34;
	setp.eq.s32 	%p77, %r24, 2;
	mov.b32 	%r139, 1082;
	st.global.u32 	[%rd6+4], %r139;
	@%p77 bra 	$L__BB0_34;
	mov.b32 	%r140, 1082;
	st.global.u32 	[%rd6+8], %r140;
$L__BB0_34:
	add.s32 	%r160, %r160, 1;
	setp.eq.s32 	%p78, %r160, %r84;
	@%p78 bra 	$L__BB0_35;
	bra.uni 	$L__BB0_21;
$L__BB0_35:
	ex2.approx.ftz.f32 	%f253, %f6;
	mul.f32 	%f254, %f253, %f7;
	mov.f32 	%f255, 0f3E000000;
	div.approx.ftz.f32 	%f256, %f255, %f254;
	fma.rn.f32 	%f8, %f254, 0f40000000, %f256;
	div.rn.f32 	%f344, %f43, %f8;
	bra.uni 	$L__BB0_89;
$L__BB0_36:
	setp.geu.f32 	%p48, %f1, 0f00000000;
	@%p48 bra 	$L__BB0_53;
	add.s32 	%r34, %r85, -1;
	and.b32  	%r35, %r85, 15;
	add.s32 	%r36, %r35, -1;
	and.b32  	%r37, %r85, 7;
	add.s32 	%r38, %r37, -1;
	and.b32  	%r39, %r85, 2147483632;
	and.b32  	%r40, %r85, 3;
	mov.b32 	%r165, 0;
$L__BB0_38:
	setp.lt.u32 	%p59, %r34, 15;
	mov.b32 	%r168, 0;
	@%p59 bra 	$L__BB0_41;
	mov.b32 	%r166, 0;
$L__BB0_40:
	.pragma "nounroll";
	mul.wide.u32 	%rd17, %r166, 4;
	add.s64 	%rd18, %rd1, %rd17;
	mov.b32 	%r126, 1082;
	st.global.u32 	[%rd18], %r126;
	st.global.u32 	[%rd18+4], %r126;
	st.global.u32 	[%rd18+8], %r126;
	st.global.u32 	[%rd18+12], %r126;
	st.global.u32 	[%rd18+16], %r126;
	st.global.u32 	[%rd18+20], %r126;
	st.global.u32 	[%rd18+24], %r126;
	st.global.u32 	[%rd18+28], %r126;
	st.global.u32 	[%rd18+32], %r126;
	st.global.u32 	[%rd18+36], %r126;
	st.global.u32 	[%rd18+40], %r126;
	st.global.u32 	[%rd18+44], %r126;
	st.global.u32 	[%rd18+48], %r126;
	st.global.u32 	[%rd18+52], %r126;
	st.global.u32 	[%rd18+56], %r126;
	st.global.u32 	[%rd18+60], %r126;
	add.s32 	%r166, %r166, 16;
	setp.ne.s32 	%p60, %r166, %r39;
	mov.u32 	%r168, %r39;
	@%p60 bra 	$L__BB0_40;
$L__BB0_41:
	setp.eq.s32 	%p61, %r35, 0;
	@%p61 bra 	$L__BB0_51;
	setp.lt.u32 	%p62, %r36, 7;
	@%p62 bra 	$L__BB0_44;
	mul.wide.u32 	%rd19, %r168, 4;
	add.s64 	%rd20, %rd1, %rd19;
	mov.b32 	%r127, 1082;
	st.global.u32 	[%rd20], %r127;
	st.global.u32 	[%rd20+4], %r127;
	st.global.u32 	[%rd20+8], %r127;
	st.global.u32 	[%rd20+12], %r127;
	st.global.u32 	[%rd20+16], %r127;
	st.global.u32 	[%rd20+20], %r127;
	st.global.u32 	[%rd20+24], %r127;
	st.global.u32 	[%rd20+28], %r127;
	add.s32 	%r168, %r168, 8;
$L__BB0_44:
	setp.eq.s32 	%p63, %r37, 0;
	@%p63 bra 	$L__BB0_51;
	setp.lt.u32 	%p64, %r38, 3;
	@%p64 bra 	$L__BB0_47;
	mul.wide.u32 	%rd21, %r168, 4;
	add.s64 	%rd22, %rd1, %rd21;
	mov.b32 	%r128, 1082;
	st.global.u32 	[%rd22], %r128;
	st.global.u32 	[%rd22+4], %r128;
	st.global.u32 	[%rd22+8], %r128;
	st.global.u32 	[%rd22+12], %r128;
	add.s32 	%r168, %r168, 4;
$L__BB0_47:
	setp.eq.s32 	%p65, %r40, 0;
	@%p65 bra 	$L__BB0_51;
	setp.eq.s32 	%p66, %r40, 1;
	mul.wide.u32 	%rd23, %r168, 4;
	add.s64 	%rd7, %rd1, %rd23;
	mov.b32 	%r129, 1082;
	st.global.u32 	[%rd7], %r129;
	@%p66 bra 	$L__BB0_51;
	setp.eq.s32 	%p67, %r40, 2;
	mov.b32 	%r130, 1082;
	st.global.u32 	[%rd7+4], %r130;
	@%p67 bra 	$L__BB0_51;
	mov.b32 	%r131, 1082;
	st.global.u32 	[%rd7+8], %r131;
$L__BB0_51:
	add.s32 	%r165, %r165, 1;
	setp.eq.s32 	%p68, %r165, %r84;
	@%p68 bra 	$L__BB0_52;
	bra.uni 	$L__BB0_38;
$L__BB0_52:
	ex2.approx.ftz.f32 	%f249, %f6;
	mul.f32 	%f250, %f249, %f7;
	mov.f32 	%f251, 0f3E000000;
	div.approx.ftz.f32 	%f252, %f251, %f250;
	fma.rn.f32 	%f9, %f250, 0f40000000, %f252;
	div.rn.f32 	%f344, %f43, %f9;
	bra.uni 	$L__BB0_89;
$L__BB0_53:
	add.s32 	%r50, %r85, -1;
	and.b32  	%r51, %r85, 15;
	add.s32 	%r52, %r51, -1;
	and.b32  	%r53, %r85, 7;
	add.s32 	%r54, %r53, -1;
	and.b32  	%r55, %r85, 2147483632;
	and.b32  	%r56, %r85, 3;
	mov.b32 	%r170, 0;
$L__BB0_54:
	setp.lt.u32 	%p49, %r50, 15;
	mov.b32 	%r173, 0;
	@%p49 bra 	$L__BB0_57;
	mov.b32 	%r171, 0;
$L__BB0_56:
	.pragma "nounroll";
	mul.wide.u32 	%rd10, %r171, 4;
	add.s64 	%rd11, %rd1, %rd10;
	mov.b32 	%r117, 1082;
	st.global.u32 	[%rd11], %r117;
	st.global.u32 	[%rd11+4], %r117;
	st.global.u32 	[%rd11+8], %r117;
	st.global.u32 	[%rd11+12], %r117;
	st.global.u32 	[%rd11+16], %r117;
	st.global.u32 	[%rd11+20], %r117;
	st.global.u32 	[%rd11+24], %r117;
	st.global.u32 	[%rd11+28], %r117;
	st.global.u32 	[%rd11+32], %r117;
	st.global.u32 	[%rd11+36], %r117;
	st.global.u32 	[%rd11+40], %r117;
	st.global.u32 	[%rd11+44], %r117;
	st.global.u32 	[%rd11+48], %r117;
	st.global.u32 	[%rd11+52], %r117;
	st.global.u32 	[%rd11+56], %r117;
	st.global.u32 	[%rd11+60], %r117;
	add.s32 	%r171, %r171, 16;
	setp.ne.s32 	%p50, %r171, %r55;
	mov.u32 	%r173, %r55;
	@%p50 bra 	$L__BB0_56;
$L__BB0_57:
	setp.eq.s32 	%p51, %r51, 0;
	@%p51 bra 	$L__BB0_67;
	setp.lt.u32 	%p52, %r52, 7;
	@%p52 bra 	$L__BB0_60;
	mul.wide.u32 	%rd12, %r173, 4;
	add.s64 	%rd13, %rd1, %rd12;
	mov.b32 	%r118, 1082;
	st.global.u32 	[%rd13], %r118;
	st.global.u32 	[%rd13+4], %r118;
	st.global.u32 	[%rd13+8], %r118;
	st.global.u32 	[%rd13+12], %r118;
	st.global.u32 	[%rd13+16], %r118;
	st.global.u32 	[%rd13+20], %r118;
	st.global.u32 	[%rd13+24], %r118;
	st.global.u32 	[%rd13+28], %r118;
	add.s32 	%r173, %r173, 8;
$L__BB0_60:
	setp.eq.s32 	%p53, %r53, 0;
	@%p53 bra 	$L__BB0_67;
	setp.lt.u32 	%p54, %r54, 3;
	@%p54 bra 	$L__BB0_63;
	mul.wide.u32 	%rd14, %r173, 4;
	add.s64 	%rd15, %rd1, %rd14;
	mov.b32 	%r119, 1082;
	st.global.u32 	[%rd15], %r119;
	st.global.u32 	[%rd15+4], %r119;
	st.global.u32 	[%rd15+8], %r119;
	st.global.u32 	[%rd15+12], %r119;
	add.s32 	%r173, %r173, 4;
$L__BB0_63:
	setp.eq.s32 	%p55, %r56, 0;
	@%p55 bra 	$L__BB0_67;
	setp.eq.s32 	%p56, %r56, 1;
	mul.wide.u32 	%rd16, %r173, 4;
	add.s64 	%rd8, %rd1, %rd16;
	mov.b32 	%r120, 1082;
	st.global.u32 	[%rd8], %r120;
	@%p56 bra 	$L__BB0_67;
	setp.eq.s32 	%p57, %r56, 2;
	mov.b32 	%r121, 1082;
	st.global.u32 	[%rd8+4], %r121;
	@%p57 bra 	$L__BB0_67;
	mov.b32 	%r122, 1082;
	st.global.u32 	[%rd8+8], %r122;
$L__BB0_67:
	add.s32 	%r170, %r170, 1;
	setp.eq.s32 	%p58, %r170, %r84;
	@%p58 bra 	$L__BB0_68;
	bra.uni 	$L__BB0_54;
$L__BB0_68:
	ex2.approx.ftz.f32 	%f245, %f6;
	mul.f32 	%f246, %f245, %f7;
	mov.f32 	%f247, 0f3E000000;
	div.approx.ftz.f32 	%f248, %f247, %f246;
	fma.rn.f32 	%f10, %f246, 0f40000000, %f248;
	div.rn.f32 	%f344, %f43, %f10;
	bra.uni 	$L__BB0_89;
$L__BB0_69:
	setp.neu.f32 	%p29, %f1, 0f3F800000;
	@%p29 bra 	$L__BB0_76;
	and.b32  	%r66, %r84, 3;
	setp.lt.u32 	%p43, %r84, 4;
	@%p43 bra 	$L__BB0_73;
	and.b32  	%r67, %r84, 2147483644;
	mov.b32 	%r175, 0;
$L__BB0_72:
	add.f32 	%f242, %f344, 0f3F800000;
	add.f32 	%f243, %f242, 0f3F800000;
	add.f32 	%f244, %f243, 0f3F800000;
	add.f32 	%f344, %f244, 0f3F800000;
	add.s32 	%r175, %r175, 4;
	setp.ne.s32 	%p44, %r175, %r67;
	@%p44 bra 	$L__BB0_72;
$L__BB0_73:
	setp.eq.s32 	%p45, %r66, 0;
	@%p45 bra 	$L__BB0_89;
	mov.b32 	%r176, 0;
$L__BB0_75:
	.pragma "nounroll";
	add.f32 	%f344, %f344, 0f3F800000;
	add.s32 	%r176, %r176, 1;
	setp.eq.s32 	%p46, %r176, %r66;
	@%p46 bra 	$L__BB0_89;
	bra.uni 	$L__BB0_75;
$L__BB0_76:
	setp.geu.f32 	%p30, %f1, 0f00000000;
	@%p30 bra 	$L__BB0_83;
	and.b32  	%r72, %r84, 3;
	setp.lt.u32 	%p37, %r84, 4;
	@%p37 bra 	$L__BB0_80;
	setp.nan.f32 	%p38, %f162, %f162;
	and.b32  	%r73, %r84, 2147483644;
	selp.f32 	%f236, %f4, 0f7FFFFFFF, %p1;
	selp.f32 	%f19, %f5, %f236, %p38;
	mov.b32 	%r177, 0;
$L__BB0_79:
	add.f32 	%f237, %f344, %f19;
	add.f32 	%f238, %f237, %f19;
	add.f32 	%f239, %f238, %f19;
	add.f32 	%f344, %f239, %f19;
	add.s32 	%r177, %r177, 4;
	setp.ne.s32 	%p39, %r177, %r73;
	@%p39 bra 	$L__BB0_79;
$L__BB0_80:
	setp.eq.s32 	%p40, %r72, 0;
	@%p40 bra 	$L__BB0_89;
	setp.nan.f32 	%p41, %f162, %f162;
	selp.f32 	%f240, %f4, 0f7FFFFFFF, %p1;
	selp.f32 	%f24, %f5, %f240, %p41;
	mov.b32 	%r178, 0;
$L__BB0_82:
	.pragma "nounroll";
	add.f32 	%f344, %f344, %f24;
	add.s32 	%r178, %r178, 1;
	setp.eq.s32 	%p42, %r178, %r72;
	@%p42 bra 	$L__BB0_89;
	bra.uni 	$L__BB0_82;
$L__BB0_83:
	and.b32  	%r78, %r84, 3;
	setp.lt.u32 	%p31, %r84, 4;
	@%p31 bra 	$L__BB0_86;
	setp.nan.f32 	%p32, %f162, %f162;
	and.b32  	%r79, %r84, 2147483644;
	selp.f32 	%f230, %f4, %f3, %p1;
	selp.f32 	%f27, %f5, %f230, %p32;
	mov.b32 	%r179, 0;
$L__BB0_85:
	add.f32 	%f231, %f344, %f27;
	add.f32 	%f232, %f231, %f27;
	add.f32 	%f233, %f232, %f27;
	add.f32 	%f344, %f233, %f27;
	add.s32 	%r179, %r179, 4;
	setp.ne.s32 	%p33, %r179, %r79;
	@%p33 bra 	$L__BB0_85;
$L__BB0_86:
	setp.eq.s32 	%p34, %r78, 0;
	@%p34 bra 	$L__BB0_89;
	setp.nan.f32 	%p35, %f162, %f162;
	selp.f32 	%f234, %f4, %f3, %p1;
	selp.f32 	%f32, %f5, %f234, %p35;
	mov.b32 	%r180, 0;
$L__BB0_88:
	.pragma "nounroll";
	add.f32 	%f344, %f344, %f32;
	add.s32 	%r180, %r180, 1;
	setp.eq.s32 	%p36, %r180, %r78;
	@%p36 bra 	$L__BB0_89;
	bra.uni 	$L__BB0_88;
$L__BB0_89:
	add.u64 	%rd36, %SP, 0;
	add.u64 	%rd37, %SPL, 0;
	cvt.f64.f32 	%fd1, %f344;
	st.local.f64 	[%rd37], %fd1;
	mov.u64 	%rd38, $str;
	cvta.global.u64 	%rd39, %rd38;
	{ // callseq 0, 0
	.param .b64 param0;
	st.param.b64 	[param0], %rd39;
	.param .b64 param1;
	st.param.b64 	[param1], %rd36;
	.param .b32 retval0;
	call.uni (retval0), 
	vprintf, 
	(
	param0, 
	param1
	);
	ld.param.b32 	%r153, [retval0];
	} // callseq 0
	ret;
$L__BB0_90:
	.pragma "nounroll";
	mov.b32 	%r143, 1082;
	st.global.u32 	[%rd40+-32], %r143;
	st.global.u32 	[%rd40+-28], %r143;
	st.global.u32 	[%rd40+-24], %r143;
	st.global.u32 	[%rd40+-20], %r143;
	st.global.u32 	[%rd40+-16], %r143;
	st.global.u32 	[%rd40+-12], %r143;
	st.global.u32 	[%rd40+-8], %r143;
	st.global.u32 	[%rd40+-4], %r143;
	st.global.u32 	[%rd40], %r143;
	st.global.u32 	[%rd40+4], %r143;
	st.global.u32 	[%rd40+8], %r143;
	st.global.u32 	[%rd40+12], %r143;
	st.global.u32 	[%rd40+16], %r143;
	st.global.u32 	[%rd40+20], %r143;
	st.global.u32 	[%rd40+24], %r143;
	st.global.u32 	[%rd40+28], %r143;
	add.s32 	%r156, %r156, 16;
	add.s64 	%rd40, %rd40, 64;
	setp.eq.s32 	%p81, %r156, 0;
	mov.u32 	%r158, %r6;
	@%p81 bra 	$L__BB0_8;
	bra.uni 	$L__BB0_90;

}


// ===== COMPILED SASS (sm_100) =====

	.target	sm_100

	.elftype	@"ET_EXEC"


//--------------------- .note.nv.tkinfo           --------------------------
	.section	.note.nv.tkinfo,"",@"SHT_NOTE"
	.sectionflags	@"SHF_NOTE_NV_TKINFO"
	.tkinfo
        /*0018*/ 	.word	0x00000002
        /*0030*/ 	.string	""
        /*0030*/ 	.string	"ptxas"
        /*0030*/ 	.string	"Cuda compilation tools, release 13.0, V13.0.88"
        /*0030*/ 	.string	"Build cuda_13.0.r13.0/compiler.36424714_0"
        /*0030*/ 	.string	"-arch sm_100 -m 64 "



//--------------------- .note.nv.cuinfo           --------------------------
	.section	.note.nv.cuinfo,"",@"SHT_NOTE"
	.sectionflags	@"SHF_NOTE_NV_CUINFO"
        /*0018*/ 	.short	0x0002
        /*001a*/ 	.short	0x0064
        /*001c*/ 	.short	0x0082
	.zero		2


//--------------------- .nv.info                  --------------------------
	.section	.nv.info,"",@"SHT_CUDA_INFO"
	.align	4


	//----- nvinfo : EIATTR_REGCOUNT
	.align		4
        /*0000*/ 	.byte	0x04, 0x2f
        /*0002*/ 	.short	(.L_2 - .L_1)
	.align		4
.L_1:
        /*0004*/ 	.word	index@(_Z7computefiiiffffffPfffffff)
        /*0008*/ 	.word	0x00000018


	//----- nvinfo : EIATTR_FRAME_SIZE
	.align		4
.L_2:
        /*000c*/ 	.byte	0x04, 0x11
        /*000e*/ 	.short	(.L_4 - .L_3)
	.align		4
.L_3:
        /*0010*/ 	.word	index@($__internal_0_$__cuda_sm3x_div_rn_noftz_f32_slowpath)
        /*0014*/ 	.word	0x00000008


	//----- nvinfo : EIATTR_FRAME_SIZE
	.align		4
.L_4:
        /*0018*/ 	.byte	0x04, 0x11
        /*001a*/ 	.short	(.L_6 - .L_5)
	.align		4
.L_5:
        /*001c*/ 	.word	index@(_Z7computefiiiffffffPfffffff)
        /*0020*/ 	.word	0x00000008


	//----- nvinfo : EIATTR_MIN_STACK_SIZE
	.align		4
.L_6:
        /*0024*/ 	.byte	0x04, 0x12
        /*0026*/ 	.short	(.L_8 - .L_7)
	.align		4
.L_7:
        /*0028*/ 	.word	index@(_Z7computefiiiffffffPfffffff)
        /*002c*/ 	.word	0x00000008
.L_8:


//--------------------- .nv.compat                --------------------------
	.section	.nv.compat,"",@"SHT_CUDA_COMPAT_INFO"
	.align	4
        /*0000*/ 	.byte	0x02, 0x09, 0x00, 0x00, 0x02, 0x02, 0x01, 0x00, 0x02, 0x05, 0x05, 0x00, 0x03, 0x07, 0x01, 0x01
        /*0010*/ 	.byte	0x02, 0x03, 0x00, 0x00, 0x02, 0x06, 0x01, 0x00, 0x04, 0x0b, 0x08, 0x00, 0x01, 0x00, 0x00, 0x00
        /*0020*/ 	.byte	0x00, 0x00, 0x00, 0x00


//--------------------- .nv.info._Z7computefiiiffffffPfffffff --------------------------
	.section	.nv.info._Z7computefiiiffffffPfffffff,"",@"SHT_CUDA_INFO"
	.sectionflags	@""
	.align	4


	//----- nvinfo : EIATTR_CUDA_API_VERSION
	.align		4
        /*0000*/ 	.byte	0x04, 0x37
        /*0002*/ 	.short	(.L_10 - .L_9)
.L_9:
        /*0004*/ 	.word	0x00000082


	//----- nvinfo : EIATTR_KPARAM_INFO
	.align		4
.L_10:
        /*0008*/ 	.byte	0x04, 0x17
        /*000a*/ 	.short	(.L_12 - .L_11)
.L_11:
        /*000c*/ 	.word	0x00000000
        /*0010*/ 	.short	0x0010
        /*0012*/ 	.short	0x0044
        /*0014*/ 	.byte	0x00, 0xf0, 0x11, 0x00


	//----- nvinfo : EIATTR_KPARAM_INFO
	.align		4
.L_12:
        /*0018*/ 	.byte	0x04, 0x17
        /*001a*/ 	.short	(.L_14 - .L_13)
.L_13:
        /*001c*/ 	.word	0x00000000
        /*0020*/ 	.short	0x000f
        /*0022*/ 	.short	0x0040
        /*0024*/ 	.byte	0x00, 0xf0, 0x11, 0x00


	//----- nvinfo : EIATTR_KPARAM_INFO
	.align		4
.L_14:
        /*0028*/ 	.byte	0x04, 0x17
        /*002a*/ 	.short	(.L_16 - .L_15)
.L_15:
        /*002c*/ 	.word	0x00000000
        /*0030*/ 	.short	0x000e
        /*0032*/ 	.short	0x003c
        /*0034*/ 	.byte	0x00, 0xf0, 0x11, 0x00


	//----- nvinfo : EIATTR_KPARAM_INFO
	.align		4
.L_16:
        /*0038*/ 	.byte	0x04, 0x17
        /*003a*/ 	.short	(.L_18 - .L_17)
.L_17:
        /*003c*/ 	.word	0x00000000
        /*0040*/ 	.short	0x000d
        /*0042*/ 	.short	0x0038
        /*0044*/ 	.byte	0x00, 0xf0, 0x11, 0x00


	//----- nvinfo : EIATTR_KPARAM_INFO
	.align		4
.L_18:
        /*0048*/ 	.byte	0x04, 0x17
        /*004a*/ 	.short	(.L_20 - .L_19)
.L_19:
        /*004c*/ 	.word	0x00000000
        /*0050*/ 	.short	0x000c
        /*0052*/ 	.short	0x0034
        /*0054*/ 	.byte	0x00, 0xf0, 0x11, 0x00


	//----- nvinfo : EIATTR_KPARAM_INFO
	.align		4
.L_20:
        /*0058*/ 	.byte	0x04, 0x17
        /*005a*/ 	.short	(.L_22 - .L_21)
.L_21:
        /*005c*/ 	.word	0x00000000
        /*0060*/ 	.short	0x000b
        /*0062*/ 	.short	0x0030
        /*0064*/ 	.byte	0x00, 0xf0, 0x11, 0x00


	//----- nvinfo : EIATTR_KPARAM_INFO
	.align		4
.L_22:
        /*0068*/ 	.byte	0x04, 0x17
        /*006a*/ 	.short	(.L_24 - .L_23)
.L_23:
        /*006c*/ 	.word	0x00000000
        /*0070*/ 	.short	0x000a
        /*0072*/ 	.short	0x0028
        /*0074*/ 	.byte	0x00, 0xf5, 0x21, 0x00


	//----- nvinfo : EIATTR_KPARAM_INFO
	.align		4
.L_24:
        /*0078*/ 	.byte	0x04, 0x17
        /*007a*/ 	.short	(.L_26 - .L_25)
.L_25:
        /*007c*/ 	.word	0x00000000
        /*0080*/ 	.short	0x0009
        /*0082*/ 	.short	0x0024
        /*0084*/ 	.byte	0x00, 0xf0, 0x11, 0x00


	//----- nvinfo : EIATTR_KPARAM_INFO
	.align		4
.L_26:
        /*0088*/ 	.byte	0x04, 0x17
        /*008a*/ 	.short	(.L_28 - .L_27)
.L_27:
        /*008c*/ 	.word	0x00000000
        /*0090*/ 	.short	0x0008
        /*0092*/ 	.short	0x0020
        /*0094*/ 	.byte	0x00, 0xf0, 0x11, 0x00


	//----- nvinfo : EIATTR_KPARAM_INFO
	.align		4
.L_28:
        /*0098*/ 	.byte	0x04, 0x17
        /*009a*/ 	.short	(.L_30 - .L_29)
.L_29:
        /*009c*/ 	.word	0x00000000
        /*00a0*/ 	.short	0x0007
        /*00a2*/ 	.short	0x001c
        /*00a4*/ 	.byte	0x00, 0xf0, 0x11, 0x00


	//----- nvinfo : EIATTR_KPARAM_INFO
	.align		4
.L_30:
        /*00a8*/ 	.byte	0x04, 0x17
        /*00aa*/ 	.short	(.L_32 - .L_31)
.L_31:
        /*00ac*/ 	.word	0x00000000
        /*00b0*/ 	.short	0x0006
        /*00b2*/ 	.short	0x0018
        /*00b4*/ 	.byte	0x00, 0xf0, 0x11, 0x00


	//----- nvinfo : EIATTR_KPARAM_INFO
	.align		4
.L_32:
        /*00b8*/ 	.byte	0x04, 0x17
        /*00ba*/ 	.short	(.L_34 - .L_33)
.L_33:
        /*00bc*/ 	.word	0x00000000
        /*00c0*/ 	.short	0x0005
        /*00c2*/ 	.short	0x0014
        /*00c4*/ 	.byte	0x00, 0xf0, 0x11, 0x00


	//----- nvinfo : EIATTR_KPARAM_INFO
	.align		4
.L_34:
        /*00c8*/ 	.byte	0x04, 0x17
        /*00ca*/ 	.short	(.L_36 - .L_35)
.L_35:
        /*00cc*/ 	.word	0x00000000
        /*00d0*/ 	.short	0x0004
        /*00d2*/ 	.short	0x0010
        /*00d4*/ 	.byte	0x00, 0xf0, 0x11, 0x00


	//----- nvinfo : EIATTR_KPARAM_INFO
	.align		4
.L_36:
        /*00d8*/ 	.byte	0x04, 0x17
        /*00da*/ 	.short	(.L_38 - .L_37)
.L_37:
        /*00dc*/ 	.word	0x00000000
        /*00e0*/ 	.short	0x0003
        /*00e2*/ 	.short	0x000c
        /*00e4*/ 	.byte	0x00, 0xf0, 0x11, 0x00


	//----- nvinfo : EIATTR_KPARAM_INFO
	.align		4
.L_38:
        /*00e8*/ 	.byte	0x04, 0x17
        /*00ea*/ 	.short	(.L_40 - .L_39)
.L_39:
        /*00ec*/ 	.word	0x00000000
        /*00f0*/ 	.short	0x0002
        /*00f2*/ 	.short	0x0008
        /*00f4*/ 	.byte	0x00, 0xf0, 0x11, 0x00


	//----- nvinfo : EIATTR_KPARAM_INFO
	.align		4
.L_40:
        /*00f8*/ 	.byte	0x04, 0x17
        /*00fa*/ 	.short	(.L_42 - .L_41)
.L_41:
        /*00fc*/ 	.word	0x00000000
        /*0100*/ 	.short	0x0001
        /*0102*/ 	.short	0x0004
        /*0104*/ 	.byte	0x00, 0xf0, 0x11, 0x00


	//----- nvinfo : EIATTR_KPARAM_INFO
	.align		4
.L_42:
        /*0108*/ 	.byte	0x04, 0x17
        /*010a*/ 	.short	(.L_44 - .L_43)
.L_43:
        /*010c*/ 	.word	0x00000000
        /*0110*/ 	.short	0x0000
        /*0112*/ 	.short	0x0000
        /*0114*/ 	.byte	0x00, 0xf0, 0x11, 0x00


	//----- nvinfo : EIATTR_SPARSE_MMA_MASK
	.align		4
.L_44:
        /*0118*/ 	.byte	0x03, 0x50
        /*011a*/ 	.short	0x0000


	//----- nvinfo : EIATTR_MAXREG_COUNT
	.align		4
        /*011c*/ 	.byte	0x03, 0x1b
        /*011e*/ 	.short	0x00ff


	//----- nvinfo : EIATTR_EXTERNS
	.align		4
        /*0120*/ 	.byte	0x04, 0x0f
        /*0122*/ 	.short	(.L_46 - .L_45)


	//   ....[0]....
	.align		4
.L_45:
        /*0124*/ 	.word	index@(vprintf)


	//----- nvinfo : EIATTR_MERCURY_ISA_VERSION
	.align		4
.L_46:
        /*0128*/ 	.byte	0x03, 0x5f
        /*012a*/ 	.short	0x0101


	//----- nvinfo : EIATTR_VRC_CTA_INIT_COUNT
	.align		4
        /*012c*/ 	.byte	0x02, 0x4a
	.zero		1
	.zero		1


	//----- nvinfo : EIATTR_SYSCALL_OFFSETS
	.align		4
        /*0130*/ 	.byte	0x04, 0x46
        /*0132*/ 	.short	(.L_48 - .L_47)


	//   ....[0]....
.L_47:
        /*0134*/ 	.word	0x00003be0


	//----- nvinfo : EIATTR_EXIT_INSTR_OFFSETS
	.align		4
.L_48:
        /*0138*/ 	.byte	0x04, 0x1c
        /*013a*/ 	.short	(.L_50 - .L_49)


	//   ....[0]....
.L_49:
        /*013c*/ 	.word	0x00003bf0


	//----- nvinfo : EIATTR_CRS_STACK_SIZE
	.align		4
.L_50:
        /*0140*/ 	.byte	0x04, 0x1e
        /*0142*/ 	.short	(.L_52 - .L_51)
.L_51:
        /*0144*/ 	.word	0x00000000


	//----- nvinfo : EIATTR_CBANK_PARAM_SIZE
	.align		4
.L_52:
        /*0148*/ 	.byte	0x03, 0x19
        /*014a*/ 	.short	0x0048


	//----- nvinfo : EIATTR_PARAM_CBANK
	.align		4
        /*014c*/ 	.byte	0x04, 0x0a
        /*014e*/ 	.short	(.L_54 - .L_53)
	.align		4
.L_53:
        /*0150*/ 	.word	index@(.nv.constant0._Z7computefiiiffffffPfffffff)
        /*0154*/ 	.short	0x0380
        /*0156*/ 	.short	0x0048


	//----- nvinfo : EIATTR_SW_WAR
	.align		4
.L_54:
        /*0158*/ 	.byte	0x04, 0x36
        /*015a*/ 	.short	(.L_56 - .L_55)
.L_55:
        /*015c*/ 	.word	0x00000008
.L_56:


//--------------------- .nv.callgraph             --------------------------
	.section	.nv.callgraph,"",@"SHT_CUDA_CALLGRAPH"
	.align	4
	.sectionentsize	8
	.align		4
        /*0000*/ 	.word	0x00000000
	.align		4
        /*0004*/ 	.word	0xffffffff
	.align		4
        /*0008*/ 	.word	index@(_Z7computefiiiffffffPfffffff)
	.align		4
        /*000c*/ 	.word	index@(vprintf)
	.align		4
        /*0010*/ 	.word	0x00000000
	.align		4
        /*0014*/ 	.word	0xfffffffe
	.align		4
        /*0018*/ 	.word	0x00000000
	.align		4
        /*001c*/ 	.word	0xfffffffd
	.align		4
        /*0020*/ 	.word	0x00000000
	.align		4
        /*0024*/ 	.word	0xfffffffc


//--------------------- .nv.constant4             --------------------------
	.section	.nv.constant4,"a",@progbits
	.align	8
	.align		8
.nv.constant4:
        /*0000*/ 	.dword	vprintf
	.align		8
        /*0008*/ 	.dword	$str


//--------------------- .text._Z7computefiiiffffffPfffffff --------------------------
	.section	.text._Z7computefiiiffffffPfffffff,"ax",@progbits
	.align	128
        .global         _Z7computefiiiffffffPfffffff
        .type           _Z7computefiiiffffffPfffffff,@function
        .size           _Z7computefiiiffffffPfffffff,(.L_x_63 - _Z7computefiiiffffffPfffffff)
        .other          _Z7computefiiiffffffPfffffff,@"STO_CUDA_ENTRY STV_DEFAULT"
_Z7computefiiiffffffPfffffff:
.text._Z7computefiiiffffffPfffffff:
[----:B------:R-:W0:Y:S08]  /*0000*/  LDC R1, c[0x0][0x37c] ;  /* 0x0000df00ff017b82 */ /* 0x000e300000000800 */
[----:B------:R-:W1:Y:S01]  /*0010*/  LDC R4, c[0x0][0x390] ;  /* 0x0000e400ff047b82 */ /* 0x000e620000000800 */
[----:B------:R-:W-:Y:S01]  /*0020*/  HFMA2 R3, -RZ, RZ, 0.00010377168655395507812, 6.6578388214111328125e-05 ;  /* 0x06cd045dff037431 */ /* 0x000fe200000001ff */
[----:B------:R-:W2:Y:S01]  /*0030*/  LDCU UR4, c[0x0][0x2f8] ;  /* 0x00005f00ff0477ac */ /* 0x000ea20008000800 */
[----:B------:R-:W-:-:S02]  /*0040*/  MOV R0, 0x781fd4a3 ;  /* 0x781fd4a300007802 */ /* 0x000fc40000000f00 */
[----:B0-----:R-:W-:Y:S01]  /*0050*/  IADD3 R1, PT, PT, R1, -0x8, RZ ;  /* 0xfffffff801017810 */ /* 0x001fe20007ffe0ff */
[----:B------:R-:W0:Y:S01]  /*0060*/  LDCU UR5, c[0x0][0x2fc] ;  /* 0x00005f80ff0577ac */ /* 0x000e220008000800 */
[----:B------:R-:W3:Y:S01]  /*0070*/  LDCU UR6, c[0x0][0x380] ;  /* 0x00007000ff0677ac */ /* 0x000ee20008000800 */
[----:B------:R-:W-:-:S04]  /*0080*/  FFMA R0, -R3, R0, 1 ;  /* 0x3f80000003007423 */ /* 0x000fc80000000100 */
[----:B------:R-:W-:Y:S01]  /*0090*/  FFMA R0, R0, -R3, -7.7118840679517590284e-35 ;  /* 0x86cd045d00007423 */ /* 0x000fe20000000803 */
[----:B--2---:R-:W-:Y:S01]  /*00a0*/  IADD3 R6, P1, PT, R1, UR4, RZ ;  /* 0x0000000401067c10 */ /* 0x004fe2000ff3e0ff */
[----:B-1----:R-:W1:Y:S02]  /*00b0*/  FCHK P0, R4, -1.29669997739609620649e+34 ;  /* 0xf81fd4a304007902 */ /* 0x002e640000000000 */
[----:B------:R-:W-:Y:S01]  /*00c0*/  FFMA R3, R0, R4, RZ ;  /* 0x0000000400037223 */ /* 0x000fe200000000ff */
[----:B0-----:R-:W-:-:S03]  /*00d0*/  IADD3.X R7, PT, PT, RZ, UR5, RZ, P1, !PT ;  /* 0x00000005ff077c10 */ /* 0x001fc60008ffe4ff */
[----:B------:R-:W-:-:S04]  /*00e0*/  FFMA R2, R3, 1.29669997739609620649e+34, R4 ;  /* 0x781fd4a303027823 */ /* 0x000fc80000000004 */
[----:B------:R-:W-:Y:S01]  /*00f0*/  FFMA R2, R0, R2, R3 ;  /* 0x0000000200027223 */ /* 0x000fe20000000003 */
[----:B---3--:R-:W-:Y:S01]  /*0100*/  MOV R0, UR6 ;  /* 0x0000000600007c02 */ /* 0x008fe20008000f00 */
[----:B-1----:R-:W-:Y:S06]  /*0110*/  @!P0 BRA `(.L_x_0) ;  /* 0x0000000000108947 */ /* 0x002fec0003800000 */
[----:B------:R-:W0:Y:S01]  /*0120*/  LDC R2, c[0x0][0x390] ;  /* 0x0000e400ff027b82 */ /* 0x000e220000000800 */
[----:B------:R-:W-:Y:S02]  /*0130*/  MOV R3, 0xf81fd4a3 ;  /* 0xf81fd4a300037802 */ /* 0x000fe40000000f00 */
[----:B------:R-:W-:-:S07]  /*0140*/  MOV R4, 0x160 ;  /* 0x0000016000047802 */ /* 0x000fce0000000f00 */
[----:B0-----:R-:W-:Y:S05]  /*0150*/  CALL.REL.NOINC `($__internal_0_$__cuda_sm3x_div_rn_noftz_f32_slowpath) ;  /* 0x0000003800a87944 */ /* 0x001fea0003c00000 */
.L_x_0:
[----:B------:R-:W-:Y:S01]  /*0160*/  MOV R9, R2 ;  /* 0x0000000200097202 */ /* 0x000fe20000000f00 */
[----:B------:R-:W0:Y:S01]  /*0170*/  LDCU UR4, c[0x0][0x380] ;  /* 0x00007000ff0477ac */ /* 0x000e220008000800 */
[----:B------:R-:W-:Y:S02]  /*0180*/  MOV R11, 0x3d4dd2f7 ;  /* 0x3d4dd2f7000b7802 */ /* 0x000fe40000000f00 */
[----:B------:R-:W-:-:S13]  /*0190*/  FSETP.GEU.AND P0, PT, R9, 1.175494350822287508e-38, PT ;  /* 0x008000000900780b */ /* 0x000fda0003f0e000 */
[----:B------:R-:W-:-:S05]  /*01a0*/  @!P0 FMUL R9, R9, 8388608 ;  /* 0x4b00000009098820 */ /* 0x000fca0000400000 */
[----:B------:R-:W-:-:S04]  /*01b0*/  IADD3 R2, PT, PT, R9, -0x3f2aaaab, RZ ;  /* 0xc0d5555509027810 */ /* 0x000fc80007ffe0ff */
[----:B------:R-:W-:Y:S02]  /*01c0*/  LOP3.LUT R4, R2, 0xff800000, RZ, 0xc0, !PT ;  /* 0xff80000002047812 */ /* 0x000fe400078ec0ff */
[----:B------:R-:W-:Y:S02]  /*01d0*/  MOV R2, 0x3e055027 ;  /* 0x3e05502700027802 */ /* 0x000fe40000000f00 */
[-C--:B------:R-:W-:Y:S02]  /*01e0*/  IADD3 R3, PT, PT, R9, -R4.reuse, RZ ;  /* 0x8000000409037210 */ /* 0x080fe40007ffe0ff */
[----:B------:R-:W-:-:S03]  /*01f0*/  I2FP.F32.S32 R4, R4 ;  /* 0x0000000400047245 */ /* 0x000fc60000201400 */
[----:B------:R-:W-:Y:S01]  /*0200*/  FADD R5, R3, -1 ;  /* 0xbf80000003057421 */ /* 0x000fe20000000000 */
[----:B------:R-:W-:Y:S02]  /*0210*/  FSEL R3, RZ, -23, P0 ;  /* 0xc1b80000ff037808 */ /* 0x000fe40000000000 */
[----:B------:R-:W-:Y:S01]  /*0220*/  ISETP.GT.U32.AND P0, PT, R9, 0x7f7fffff, PT ;  /* 0x7f7fffff0900780c */ /* 0x000fe20003f04070 */
[C---:B------:R-:W-:Y:S02]  /*0230*/  FFMA R8, R5.reuse, -R2, 0.14084610342979431152 ;  /* 0x3e1039f605087423 */ /* 0x040fe40000000802 */
[----:B------:R-:W-:Y:S01]  /*0240*/  FFMA R4, R4, 1.1920928955078125e-07, R3 ;  /* 0x3400000004047823 */ /* 0x000fe20000000003 */
[----:B------:R-:W-:Y:S01]  /*0250*/  MOV R3, 0x7f800000 ;  /* 0x7f80000000037802 */ /* 0x000fe20000000f00 */
[----:B------:R-:W-:-:S04]  /*0260*/  FFMA R8, R5, R8, -0.12148627638816833496 ;  /* 0xbdf8cdcc05087423 */ /* 0x000fc80000000008 */
[----:B------:R-:W-:-:S04]  /*0270*/  FFMA R8, R5, R8, 0.13980610668659210205 ;  /* 0x3e0f295505087423 */ /* 0x000fc80000000008 */
[----:B------:R-:W-:-:S04]  /*0280*/  FFMA R8, R5, R8, -0.16684235632419586182 ;  /* 0xbe2ad8b905087423 */ /* 0x000fc80000000008 */
[----:B------:R-:W-:-:S04]  /*0290*/  FFMA R8, R5, R8, 0.20012299716472625732 ;  /* 0x3e4ced0b05087423 */ /* 0x000fc80000000008 */
[----:B------:R-:W-:-:S04]  /*02a0*/  FFMA R8, R5, R8, -0.24999669194221496582 ;  /* 0xbe7fff2205087423 */ /* 0x000fc80000000008 */
[----:B------:R-:W-:-:S04]  /*02b0*/  FFMA R8, R5, R8, 0.33333182334899902344 ;  /* 0x3eaaaa7805087423 */ /* 0x000fc80000000008 */
[----:B------:R-:W-:-:S04]  /*02c0*/  FFMA R8, R5, R8, -0.5 ;  /* 0xbf00000005087423 */ /* 0x000fc80000000008 */
[----:B------:R-:W-:-:S04]  /*02d0*/  FMUL R8, R5, R8 ;  /* 0x0000000805087220 */ /* 0x000fc80000400000 */
[----:B------:R-:W-:-:S04]  /*02e0*/  FFMA R5, R5, R8, R5 ;  /* 0x0000000805057223 */ /* 0x000fc80000000005 */
[----:B------:R-:W-:Y:S01]  /*02f0*/  FFMA R4, R4, 0.69314718246459960938, R5 ;  /* 0x3f31721804047823 */ /* 0x000fe20000000005 */
[C---:B------:R-:W-:Y:S01]  /*0300*/  @P0 FFMA R4, R9.reuse, R3, +INF ;  /* 0x7f80000009040423 */ /* 0x040fe20000000003 */
[----:B------:R-:W-:Y:S02]  /*0310*/  FSETP.NEU.AND P0, PT, R9, RZ, PT ;  /* 0x000000ff0900720b */ /* 0x000fe40003f0d000 */
[----:B------:R-:W-:Y:S02]  /*0320*/  MOV R5, 0x3f000000 ;  /* 0x3f00000000057802 */ /* 0x000fe40000000f00 */
[----:B------:R-:W-:-:S04]  /*0330*/  FSEL R4, R4, -INF , P0 ;  /* 0xff80000004047808 */ /* 0x000fc80000000000 */
[C---:B------:R-:W-:Y:S01]  /*0340*/  FSETP.NEU.AND P1, PT, |R4|.reuse, 1, PT ;  /* 0x3f8000000400780b */ /* 0x040fe20003f2d200 */
[C---:B------:R-:W-:Y:S01]  /*0350*/  FFMA R5, |R4|.reuse, -R5, 0.5 ;  /* 0x3f00000004057423 */ /* 0x040fe20000000a05 */
[----:B------:R-:W-:-:S03]  /*0360*/  FSETP.GT.AND P0, PT, |R4|, 0.56000000238418579102, PT ;  /* 0x3f0f5c290400780b */ /* 0x000fc60003f04200 */
[----:B------:R-:W1:Y:S02]  /*0370*/  MUFU.RSQ R8, R5 ;  /* 0x0000000500087308 */ /* 0x000e640000001400 */
[----:B-1----:R-:W-:Y:S01]  /*0380*/  FMUL R9, R5, R8 ;  /* 0x0000000805097220 */ /* 0x002fe20000400000 */
[----:B------:R-:W-:-:S04]  /*0390*/  FMUL R8, R8, -0.5 ;  /* 0xbf00000008087820 */ /* 0x000fc80000400000 */
[----:B------:R-:W-:-:S04]  /*03a0*/  FFMA R8, R9, R8, 0.5 ;  /* 0x3f00000009087423 */ /* 0x000fc80000000008 */
[----:B------:R-:W-:-:S05]  /*03b0*/  FFMA R8, R9, R8, R9 ;  /* 0x0000000809087223 */ /* 0x000fca0000000009 */
[----:B------:R-:W-:-:S04]  /*03c0*/  FSEL R9, R8, RZ, P1 ;  /* 0x000000ff08097208 */ /* 0x000fc80000800000 */
[----:B------:R-:W-:-:S05]  /*03d0*/  FSEL R9, R9, |R4|, P0 ;  /* 0x4000000409097208 */ /* 0x000fca0000000000 */
[----:B------:R-:W-:-:S04]  /*03e0*/  FMUL R8, R9, R9 ;  /* 0x0000000909087220 */ /* 0x000fc80000400000 */
[----:B------:R-:W-:-:S04]  /*03f0*/  FFMA R5, R8, R11, 0.018773360177874565125 ;  /* 0x3c99ca9708057423 */ /* 0x000fc8000000000b */
[----:B------:R-:W-:-:S04]  /*0400*/  FFMA R5, R8, R5, 0.046769052743911743164 ;  /* 0x3d3f90e808057423 */ /* 0x000fc80000000005 */
[----:B------:R-:W-:-:S04]  /*0410*/  FFMA R5, R8, R5, 0.074823014438152313232 ;  /* 0x3d993ccf08057423 */ /* 0x000fc80000000005 */
[----:B------:R-:W-:-:S04]  /*0420*/  FFMA R5, R8, R5, 0.16667181253433227539 ;  /* 0x3e2aac0408057423 */ /* 0x000fc80000000005 */
[----:B------:R-:W-:-:S04]  /*0430*/  FMUL R8, R8, R5 ;  /* 0x0000000508087220 */ /* 0x000fc80000400000 */
[----:B------:R-:W-:Y:S01]  /*0440*/  FFMA R9, R9, R8, R9 ;  /* 0x0000000809097223 */ /* 0x000fe20000000009 */
[----:B------:R-:W-:-:S03]  /*0450*/  MOV R8, 0x3fd774eb ;  /* 0x3fd774eb00087802 */ /* 0x000fc60000000f00 */
[----:B------:R-:W-:-:S04]  /*0460*/  FMUL R5, R9, -2 ;  /* 0xc000000009057820 */ /* 0x000fc80000400000 */
[----:B------:R-:W-:-:S05]  /*0470*/  @P0 FFMA R9, R8, 0.93318945169448852539, R5 ;  /* 0x3f6ee58108090823 */ /* 0x000fca0000000005 */
[C---:B------:R-:W-:Y:S02]  /*0480*/  LOP3.LUT R4, R9.reuse, 0x80000000, R4, 0xb8, !PT ;  /* 0x8000000009047812 */ /* 0x040fe400078eb804 */
[----:B------:R-:W-:-:S04]  /*0490*/  FSETP.NAN.AND P0, PT, R9, R9, PT ;  /* 0x000000090900720b */ /* 0x000fc80003f08000 */
[----:B------:R-:W-:-:S04]  /*04a0*/  FSEL R4, R4, R9, !P0 ;  /* 0x0000000904047208 */ /* 0x000fc80004000000 */
[----:B------:R-:W-:-:S13]  /*04b0*/  FSETP.GEU.AND P0, PT, R4, 1.175494350822287508e-38, PT ;  /* 0x008000000400780b */ /* 0x000fda0003f0e000 */
[----:B------:R-:W-:-:S05]  /*04c0*/  @!P0 FMUL R4, R4, 8388608 ;  /* 0x4b00000004048820 */ /* 0x000fca0000400000 */
[----:B------:R-:W-:-:S04]  /*04d0*/  IADD3 R5, PT, PT, R4, -0x3f2aaaab, RZ ;  /* 0xc0d5555504057810 */ /* 0x000fc80007ffe0ff */
[----:B------:R-:W-:-:S04]  /*04e0*/  LOP3.LUT R5, R5, 0xff800000, RZ, 0xc0, !PT ;  /* 0xff80000005057812 */ /* 0x000fc800078ec0ff */
[-C--:B------:R-:W-:Y:S02]  /*04f0*/  IADD3 R8, PT, PT, R4, -R5.reuse, RZ ;  /* 0x8000000504087210 */ /* 0x080fe40007ffe0ff */
[----:B------:R-:W-:-:S03]  /*0500*/  I2FP.F32.S32 R5, R5 ;  /* 0x0000000500057245 */ /* 0x000fc60000201400 */
[----:B------:R-:W-:-:S04]  /*0510*/  FADD R9, R8, -1 ;  /* 0xbf80000008097421 */ /* 0x000fc80000000000 */
[----:B------:R-:W-:-:S04]  /*0520*/  FFMA R2, R9, -R2, 0.14084610342979431152 ;  /* 0x3e1039f609027423 */ /* 0x000fc80000000802 */
[----:B------:R-:W-:-:S04]  /*0530*/  FFMA R2, R9, R2, -0.12148627638816833496 ;  /* 0xbdf8cdcc09027423 */ /* 0x000fc80000000002 */
[----:B------:R-:W-:-:S04]  /*0540*/  FFMA R2, R9, R2, 0.13980610668659210205 ;  /* 0x3e0f295509027423 */ /* 0x000fc80000000002 */
[----:B------:R-:W-:-:S04]  /*0550*/  FFMA R2, R9, R2, -0.16684235632419586182 ;  /* 0xbe2ad8b909027423 */ /* 0x000fc80000000002 */
[----:B------:R-:W-:-:S04]  /*0560*/  FFMA R2, R9, R2, 0.20012299716472625732 ;  /* 0x3e4ced0b09027423 */ /* 0x000fc80000000002 */
[----:B------:R-:W-:-:S04]  /*0570*/  FFMA R2, R9, R2, -0.24999669194221496582 ;  /* 0xbe7fff2209027423 */ /* 0x000fc80000000002 */
[C---:B------:R-:W-:Y:S01]  /*0580*/  FFMA R8, R9.reuse, R2, 0.33333182334899902344 ;  /* 0x3eaaaa7809087423 */ /* 0x040fe20000000002 */
[----:B------:R-:W-:Y:S02]  /*0590*/  FSEL R2, RZ, -23, P0 ;  /* 0xc1b80000ff027808 */ /* 0x000fe40000000000 */
[----:B------:R-:W-:Y:S01]  /*05a0*/  ISETP.GT.U32.AND P0, PT, R4, 0x7f7fffff, PT ;  /* 0x7f7fffff0400780c */ /* 0x000fe20003f04070 */
[----:B------:R-:W-:Y:S02]  /*05b0*/  FFMA R8, R9, R8, -0.5 ;  /* 0xbf00000009087423 */ /* 0x000fe40000000008 */
[----:B------:R-:W-:Y:S02]  /*05c0*/  FFMA R2, R5, 1.1920928955078125e-07, R2 ;  /* 0x3400000005027823 */ /* 0x000fe40000000002 */
[----:B------:R-:W-:-:S04]  /*05d0*/  FMUL R8, R9, R8 ;  /* 0x0000000809087220 */ /* 0x000fc80000400000 */
[----:B------:R-:W-:-:S04]  /*05e0*/  FFMA R9, R9, R8, R9 ;  /* 0x0000000809097223 */ /* 0x000fc80000000009 */
[----:B------:R-:W-:Y:S01]  /*05f0*/  FFMA R2, R2, 0.69314718246459960938, R9 ;  /* 0x3f31721802027823 */ /* 0x000fe20000000009 */
[C---:B------:R-:W-:Y:S01]  /*0600*/  @P0 FFMA R2, R4.reuse, R3, +INF ;  /* 0x7f80000004020423 */ /* 0x040fe20000000003 */
[----:B------:R-:W-:-:S04]  /*0610*/  FSETP.NEU.AND P0, PT, R4, RZ, PT ;  /* 0x000000ff0400720b */ /* 0x000fc80003f0d000 */
[----:B------:R-:W-:-:S04]  /*0620*/  FSEL R2, R2, -INF , P0 ;  /* 0xff80000002027808 */ /* 0x000fc80000000000 */
[----:B0-----:R-:W-:-:S13]  /*0630*/  FSETP.NEU.AND P0, PT, R2, UR4, PT ;  /* 0x0000000402007c0b */ /* 0x001fda000bf0d000 */
[----:B------:R-:W-:Y:S05]  /*0640*/  @P0 BRA `(.L_x_1) ;  /* 0x0000003400440947 */ /* 0x000fea0003800000 */
[----:B------:R-:W0:Y:S01]  /*0650*/  LDC R5, c[0x0][0x394] ;  /* 0x0000e500ff057b82 */ /* 0x000e220000000800 */
[----:B------:R-:W-:Y:S02]  /*0660*/  UMOV UR4, 0x73 ;  /* 0x0000007300047882 */ /* 0x000fe40000000000 */
[----:B------:R-:W-:Y:S01]  /*0670*/  MOV R8, UR4 ;  /* 0x0000000400087c02 */ /* 0x000fe20008000f00 */
[----:B0-----:R-:W0:Y:S08]  /*0680*/  MUFU.RCP R2, R5 ;  /* 0x0000000500027308 */ /* 0x001e300000001000 */
[----:B------:R-:W1:Y:S01]  /*0690*/  FCHK P0, -R8, R5 ;  /* 0x0000000508007302 */ /* 0x000e620000000100 */
[----:B0-----:R-:W-:-:S04]  /*06a0*/  FFMA R3, R2, -R5, 1 ;  /* 0x3f80000002037423 */ /* 0x001fc80000000805 */
[----:B------:R-:W-:-:S04]  /*06b0*/  FFMA R2, R2, R3, R2 ;  /* 0x0000000302027223 */ /* 0x000fc80000000002 */
[----:B------:R-:W-:-:S04]  /*06c0*/  FFMA R3, R2, -1.6114932339735396316e-43, RZ ;  /* 0x8000007302037823 */ /* 0x000fc800000000ff */
[----:B------:R-:W-:-:S04]  /*06d0*/  FFMA R4, R3, -R5, -1.6114932339735396316e-43 ;  /* 0x8000007303047423 */ /* 0x000fc80000000805 */
[----:B------:R-:W-:Y:S01]  /*06e0*/  FFMA R2, R2, R4, R3 ;  /* 0x0000000402027223 */ /* 0x000fe20000000003 */
[----:B-1----:R-:W-:Y:S06]  /*06f0*/  @!P0 BRA `(.L_x_2) ;  /* 0x0000000000108947 */ /* 0x002fec0003800000 */
[----:B------:R-:W0:Y:S01]  /*0700*/  LDC R3, c[0x0][0x394] ;  /* 0x0000e500ff037b82 */ /* 0x000e220000000800 */
[----:B------:R-:W-:Y:S01]  /*0710*/  HFMA2 R2, -RZ, RZ, -0.0 , 6.854534149169921875e-06 ;  /* 0x80000073ff027431 */ /* 0x000fe200000001ff */
[----:B------:R-:W-:-:S07]  /*0720*/  MOV R4, 0x740 ;  /* 0x0000074000047802 */ /* 0x000fce0000000f00 */
[----:B0-----:R-:W-:Y:S05]  /*0730*/  CALL.REL.NOINC `($__internal_0_$__cuda_sm3x_div_rn_noftz_f32_slowpath) ;  /* 0x0000003400307944 */ /* 0x001fea0003c00000 */
.L_x_2:
[----:B------:R-:W0:Y:S08]  /*0740*/  LDC.64 R4, c[0x0][0x398] ;  /* 0x0000e600ff047b82 */ /* 0x000e300000000a00 */
[----:B------:R-:W1:Y:S01]  /*0750*/  LDC.64 R10, c[0x0][0x380] ;  /* 0x0000e000ff0a7b82 */ /* 0x000e620000000a00 */
[----:B0-----:R-:W-:Y:S01]  /*0760*/  FADD R3, R4, R5 ;  /* 0x0000000504037221 */ /* 0x001fe20000000000 */
[----:B------:R-:W-:-:S03]  /*0770*/  MOV R5, 0x3b2090aa ;  /* 0x3b2090aa00057802 */ /* 0x000fc60000000f00 */
[----:B------:R-:W-:-:S04]  /*0780*/  FADD R3, R3, 1.5183000477594333912e-37 ;  /* 0x024ea90903037421 */ /* 0x000fc80000000000 */
[----:B------:R-:W-:-:S04]  /*0790*/  FFMA R3, R2, 1.3774763904312951807e-42, R3 ;  /* 0x000003d702037823 */ /* 0x000fc80000000003 */
[----:B------:R-:W0:Y:S01]  /*07a0*/  MUFU.RCP R2, |R3| ;  /* 0x4000000300027308 */ /* 0x000e220000001000 */
[----:B------:R-:W-:-:S04]  /*07b0*/  FSETP.GT.AND P0, PT, |R3|, 1, PT ;  /* 0x3f8000000300780b */ /* 0x000fc80003f04200 */
[----:B0-----:R-:W-:-:S05]  /*07c0*/  FSEL R4, R2, |R3|, P0 ;  /* 0x4000000302047208 */ /* 0x001fca0000000000 */
[----:B------:R-:W-:-:S04]  /*07d0*/  FMUL R2, R4, R4 ;  /* 0x0000000404027220 */ /* 0x000fc80000400000 */
[----:B------:R-:W-:-:S04]  /*07e0*/  FFMA R5, R2, R5, -0.014396979473531246185 ;  /* 0xbc6be14f02057423 */ /* 0x000fc80000000005 */
[----:B------:R-:W-:-:S04]  /*07f0*/  FFMA R5, R2, R5, 0.039849750697612762451 ;  /* 0x3d23397e02057423 */ /* 0x000fc80000000005 */
[----:B------:R-:W-:-:S04]  /*0800*/  FFMA R5, R2, R5, -0.072529748082160949707 ;  /* 0xbd948a7a02057423 */ /* 0x000fc80000000005 */
[----:B------:R-:W-:-:S04]  /*0810*/  FFMA R5, R2, R5, 0.10518480092287063599 ;  /* 0x3dd76b2102057423 */ /* 0x000fc80000000005 */
[----:B------:R-:W-:-:S04]  /*0820*/  FFMA R5, R2, R5, -0.14171802997589111328 ;  /* 0xbe111e8802057423 */ /* 0x000fc80000000005 */
[----:B------:R-:W-:-:S04]  /*0830*/  FFMA R5, R2, R5, 0.19988775253295898438 ;  /* 0x3e4caf6002057423 */ /* 0x000fc80000000005 */
[----:B------:R-:W-:-:S04]  /*0840*/  FFMA R5, R2, R5, -0.33332940936088562012 ;  /* 0xbeaaaa2702057423 */ /* 0x000fc80000000005 */
[----:B------:R-:W-:Y:S01]  /*0850*/  FMUL R5, R2, R5 ;  /* 0x0000000502057220 */ /* 0x000fe20000400000 */
[----:B------:R-:W-:-:S03]  /*0860*/  HFMA2 R2, -RZ, RZ, 1.857421875, -1409 ;  /* 0x3f6ee581ff027431 */ /* 0x000fc600000001ff */
[----:B------:R-:W-:-:S04]  /*0870*/  FFMA R5, R4, R5, R4 ;  /* 0x0000000504057223 */ /* 0x000fc80000000004 */
[----:B------:R-:W-:Y:S01]  /*0880*/  @P0 FFMA R5, R2, 1.6832555532455444336, -R5 ;  /* 0x3fd774eb02050823 */ /* 0x000fe20000000805 */
[----:B------:R-:W-:-:S04]  /*0890*/  FSETP.NAN.AND P0, PT, |R3|, |R3|, PT ;  /* 0x400000030300720b */ /* 0x000fc80003f08200 */
[----:B------:R-:W-:Y:S02]  /*08a0*/  LOP3.LUT R4, R5, 0x80000000, R3, 0xb8, !PT ;  /* 0x8000000005047812 */ /* 0x000fe400078eb803 */
[----:B------:R-:W-:Y:S02]  /*08b0*/  MOV R3, 0x3f000000 ;  /* 0x3f00000000037802 */ /* 0x000fe40000000f00 */
[----:B------:R-:W-:-:S05]  /*08c0*/  FSEL R4, R4, R5, !P0 ;  /* 0x0000000504047208 */ /* 0x000fca0004000000 */
[----:B------:R-:W-:-:S04]  /*08d0*/  FADD R4, -R4, -1.5214999845122510465e-30 ;  /* 0x8df6e0a304047421 */ /* 0x000fc80000000100 */
[C---:B------:R-:W-:Y:S01]  /*08e0*/  FFMA R3, |R4|.reuse, -R3, 0.5 ;  /* 0x3f00000004037423 */ /* 0x040fe20000000a03 */
[C---:B------:R-:W-:Y:S02]  /*08f0*/  FSETP.NEU.AND P1, PT, |R4|.reuse, 1, PT ;  /* 0x3f8000000400780b */ /* 0x040fe40003f2d200 */
[----:B------:R-:W-:Y:S01]  /*0900*/  FSETP.GT.AND P0, PT, |R4|, 0.56000000238418579102, PT ;  /* 0x3f0f5c290400780b */ /* 0x000fe20003f04200 */
[----:B------:R-:W0:Y:S02]  /*0910*/  MUFU.RSQ R8, R3 ;  /* 0x0000000300087308 */ /* 0x000e240000001400 */
[----:B0-----:R-:W-:Y:S01]  /*0920*/  FMUL R5, R3, R8 ;  /* 0x0000000803057220 */ /* 0x001fe20000400000 */
[----:B------:R-:W-:-:S04]  /*0930*/  FMUL R8, R8, -0.5 ;  /* 0xbf00000008087820 */ /* 0x000fc80000400000 */
[----:B------:R-:W-:-:S04]  /*0940*/  FFMA R8, R5, R8, 0.5 ;  /* 0x3f00000005087423 */ /* 0x000fc80000000008 */
[----:B------:R-:W-:-:S05]  /*0950*/  FFMA R8, R5, R8, R5 ;  /* 0x0000000805087223 */ /* 0x000fca0000000005 */
[----:B------:R-:W-:Y:S01]  /*0960*/  FSEL R5, R8, RZ, P1 ;  /* 0x000000ff08057208 */ /* 0x000fe20000800000 */
[----:B------:R-:W-:Y:S01]  /*0970*/  HFMA2 R8, -RZ, RZ, 1.265625, -5052 ;  /* 0x3d10ecefff087431 */ /* 0x000fe200000001ff */
[----:B------:R-:W-:Y:S02]  /*0980*/  FSETP.GT.AND P1, PT, R4, 0.56000000238418579102, PT ;  /* 0x3f0f5c290400780b */ /* 0x000fe40003f24000 */
[----:B------:R-:W-:-:S04]  /*0990*/  FSEL R5, R5, |R4|, P0 ;  /* 0x4000000405057208 */ /* 0x000fc80000000000 */
[----:B------:R-:W-:-:S05]  /*09a0*/  LOP3.LUT R5, R5, 0x80000000, R4, 0xb8, !PT ;  /* 0x8000000005057812 */ /* 0x000fca00078eb804 */
[----:B------:R-:W-:-:S04]  /*09b0*/  FMUL R3, R5, R5 ;  /* 0x0000000505037220 */ /* 0x000fc80000400000 */
[----:B------:R-:W-:-:S04]  /*09c0*/  FFMA R8, R3, R8, 0.016980519518256187439 ;  /* 0x3c8b1abb03087423 */ /* 0x000fc80000000008 */
[----:B------:R-:W-:-:S04]  /*09d0*/  FFMA R8, R3, R8, 0.030762933194637298584 ;  /* 0x3cfc028c03087423 */ /* 0x000fc80000000008 */
[----:B------:R-:W-:-:S04]  /*09e0*/  FFMA R8, R3, R8, 0.044709417968988418579 ;  /* 0x3d37213903087423 */ /* 0x000fc80000000008 */
[----:B------:R-:W-:-:S04]  /*09f0*/  FFMA R8, R3, R8, 0.074989043176174163818 ;  /* 0x3d9993db03087423 */ /* 0x000fc80000000008 */
[----:B------:R-:W-:-:S04]  /*0a00*/  FFMA R8, R3, R8, 0.16666707396507263184 ;  /* 0x3e2aaac603087423 */ /* 0x000fc80000000008 */
[----:B------:R-:W-:-:S04]  /*0a10*/  FMUL R8, R3, R8 ;  /* 0x0000000803087220 */ /* 0x000fc80000400000 */
[----:B------:R-:W-:-:S05]  /*0a20*/  FFMA R5, R5, R8, R5 ;  /* 0x0000000805057223 */ /* 0x000fca0000000005 */
[----:B------:R-:W-:-:S05]  /*0a30*/  FSEL R3, R5, -R5, P0 ;  /* 0x8000000505037208 */ /* 0x000fca0000000000 */
[----:B------:R-:W-:-:S04]  /*0a40*/  @!P1 FFMA R5, R2, 1.6832555532455444336, R3 ;  /* 0x3fd774eb02059823 */ /* 0x000fc80000000003 */
[----:B------:R-:W-:Y:S01]  /*0a50*/  @P0 FADD R5, R5, R5 ;  /* 0x0000000505050221 */ /* 0x000fe20000000000 */
[----:B-1----:R-:W-:-:S04]  /*0a60*/  ISETP.GE.AND P0, PT, R11, 0x1, PT ;  /* 0x000000010b00780c */ /* 0x002fc80003f06270 */
[----:B------:R-:W-:-:S13]  /*0a70*/  FSETP.LTU.OR P0, PT, R5, R10, !P0 ;  /* 0x0000000a0500720b */ /* 0x000fda0004709400 */
[----:B------:R-:W-:Y:S05]  /*0a80*/  @P0 BRA `(.L_x_1) ;  /* 0x0000003000340947 */ /* 0x000fea0003800000 */
[----:B------:R-:W0:Y:S02]  /*0a90*/  LDCU.64 UR4, c[0x0][0x3a0] ;  /* 0x00007400ff0477ac */ /* 0x000e240008000a00 */
[----:B0-----:R-:W-:Y:S01]  /*0aa0*/  FMUL R4, RZ, -UR5 ;  /* 0x80000005ff047c20 */ /* 0x001fe20008400000 */
[----:B------:R-:W-:-:S03]  /*0ab0*/  MOV R5, UR4 ;  /* 0x0000000400057c02 */ /* 0x000fc60008000f00 */
[----:B------:R-:W0:Y:S08]  /*0ac0*/  MUFU.RCP R3, R4 ;  /* 0x0000000400037308 */ /* 0x000e300000001000 */
[----:B------:R-:W1:Y:S01]  /*0ad0*/  FCHK P0, R5, R4 ;  /* 0x0000000405007302 */ /* 0x000e620000000000 */
[----:B0-----:R-:W-:-:S04]  /*0ae0*/  FFMA R2, -R4, R3, 1 ;  /* 0x3f80000004027423 */ /* 0x001fc80000000103 */
[----:B------:R-:W-:-:S04]  /*0af0*/  FFMA R2, R3, R2, R3 ;  /* 0x0000000203027223 */ /* 0x000fc80000000003 */
[----:B------:R-:W-:-:S04]  /*0b00*/  FFMA R3, R2, UR4, RZ ;  /* 0x0000000402037c23 */ /* 0x000fc800080000ff */
[----:B------:R-:W-:-:S04]  /*0b10*/  FFMA R8, -R4, R3, UR4 ;  /* 0x0000000404087e23 */ /* 0x000fc80008000103 */
[----:B------:R-:W-:Y:S01]  /*0b20*/  FFMA R3, R2, R8, R3 ;  /* 0x0000000802037223 */ /* 0x000fe20000000003 */
[----:B-1----:R-:W-:Y:S06]  /*0b30*/  @!P0 BRA `(.L_x_3) ;  /* 0x0000000000148947 */ /* 0x002fec0003800000 */
[----:B------:R-:W0:Y:S01]  /*0b40*/  LDC R2, c[0x0][0x3a0] ;  /* 0x0000e800ff027b82 */ /* 0x000e220000000800 */
[----:B------:R-:W-:Y:S02]  /*0b50*/  MOV R3, R4 ;  /* 0x0000000400037202 */ /* 0x000fe40000000f00 */
[----:B------:R-:W-:-:S07]  /*0b60*/  MOV R4, 0xb80 ;  /* 0x00000b8000047802 */ /* 0x000fce0000000f00 */
[----:B0-----:R-:W-:Y:S05]  /*0b70*/  CALL.REL.NOINC `($__internal_0_$__cuda_sm3x_div_rn_noftz_f32_slowpath) ;  /* 0x0000003000207944 */ /* 0x001fea0003c00000 */
[----:B------:R-:W-:-:S07]  /*0b80*/  MOV R3, R2 ;  /* 0x0000000200037202 */ /* 0x000fce0000000f00 */
.L_x_3:
[C---:B------:R-:W-:Y:S01]  /*0b90*/  FMUL R2, |R3|.reuse, 16777216 ;  /* 0x4b80000003027820 */ /* 0x040fe20000400200 */
[----:B------:R-:W-:Y:S01]  /*0ba0*/  FSETP.GEU.AND P0, PT, |R3|, 1.175494350822287508e-38, PT ;  /* 0x008000000300780b */ /* 0x000fe20003f0e200 */
[----:B------:R-:W-:Y:S01]  /*0bb0*/  HFMA2 R12, -RZ, RZ, 0.771484375, 0.21533203125 ;  /* 0x3a2c32e4ff0c7431 */ /* 0x000fe200000001ff */
[----:B------:R-:W0:Y:S02]  /*0bc0*/  LDCU.64 UR8, c[0x0][0x358] ;  /* 0x00006b00ff0877ac */ /* 0x000e240008000a00 */
[----:B------:R-:W-:-:S04]  /*0bd0*/  FSEL R2, R2, |R3|, !P0 ;  /* 0x4000000302027208 */ /* 0x000fc80004000000 */
[----:B------:R-:W-:-:S04]  /*0be0*/  IADD3 R4, PT, PT, R2, -0x3f3504f3, RZ ;  /* 0xc0cafb0d02047810 */ /* 0x000fc80007ffe0ff */
[----:B------:R-:W-:-:S04]  /*0bf0*/  LOP3.LUT R5, R4, 0xff800000, RZ, 0xc0, !PT ;  /* 0xff80000004057812 */ /* 0x000fc800078ec0ff */
[-C--:B------:R-:W-:Y:S02]  /*0c00*/  IADD3 R2, PT, PT, R2, -R5.reuse, RZ ;  /* 0x8000000502027210 */ /* 0x080fe40007ffe0ff */
[----:B------:R-:W-:-:S03]  /*0c10*/  I2FP.F32.S32 R5, R5 ;  /* 0x0000000500057245 */ /* 0x000fc60000201400 */
[C---:B------:R-:W-:Y:S01]  /*0c20*/  FADD R8, R2.reuse, 1 ;  /* 0x3f80000002087421 */ /* 0x040fe20000000000 */
[----:B------:R-:W-:Y:S01]  /*0c30*/  FADD R4, R2, -1 ;  /* 0xbf80000002047421 */ /* 0x000fe20000000000 */
[----:B------:R-:W-:-:S03]  /*0c40*/  FSEL R2, RZ, -24, P0 ;  /* 0xc1c00000ff027808 */ /* 0x000fc60000000000 */
[----:B------:R-:W-:Y:S01]  /*0c50*/  FADD R9, R4, R4 ;  /* 0x0000000404097221 */ /* 0x000fe20000000000 */
[----:B------:R-:W1:Y:S01]  /*0c60*/  MUFU.RCP R8, R8 ;  /* 0x0000000800087308 */ /* 0x000e620000001000 */
[----:B------:R-:W-:Y:S02]  /*0c70*/  FFMA R2, R5, 1.1920928955078125e-07, R2 ;  /* 0x3400000005027823 */ /* 0x000fe40000000002 */
[----:B-1----:R-:W-:-:S04]  /*0c80*/  FMUL R9, R8, R9 ;  /* 0x0000000908097220 */ /* 0x002fc80000400000 */
[----:B------:R-:W-:Y:S01]  /*0c90*/  FADD R10, R4, -R9 ;  /* 0x80000009040a7221 */ /* 0x000fe20000000000 */
[CC--:B------:R-:W-:Y:S01]  /*0ca0*/  FMUL R5, R9.reuse, R9.reuse ;  /* 0x0000000909057220 */ /* 0x0c0fe20000400000 */
[----:B------:R-:W-:Y:S02]  /*0cb0*/  FFMA R13, R9, 1.4426950216293334961, R2 ;  /* 0x3fb8aa3b090d7823 */ /* 0x000fe40000000002 */
[----:B------:R-:W-:Y:S01]  /*0cc0*/  FADD R11, R10, R10 ;  /* 0x0000000a0a0b7221 */ /* 0x000fe20000000000 */
[C---:B------:R-:W-:Y:S01]  /*0cd0*/  FFMA R10, R5.reuse, R12, 0.0032181653659790754318 ;  /* 0x3b52e7db050a7423 */ /* 0x040fe2000000000c */
[----:B------:R-:W-:Y:S02]  /*0ce0*/  FADD R2, R2, -R13 ;  /* 0x8000000d02027221 */ /* 0x000fe40000000000 */
[----:B------:R-:W-:Y:S01]  /*0cf0*/  FFMA R11, R4, -R9, R11 ;  /* 0x80000009040b7223 */ /* 0x000fe2000000000b */
[----:B------:R-:W-:Y:S01]  /*0d00*/  FFMA R10, R5, R10, 0.018033718690276145935 ;  /* 0x3c93bb73050a7423 */ /* 0x000fe2000000000a */
[----:B------:R-:W-:-:S02]  /*0d10*/  FFMA R2, R9, 1.4426950216293334961, R2 ;  /* 0x3fb8aa3b09027823 */ /* 0x000fc40000000002 */
[----:B------:R-:W-:Y:S01]  /*0d20*/  FMUL R11, R8, R11 ;  /* 0x0000000b080b7220 */ /* 0x000fe20000400000 */
[----:B------:R-:W-:-:S03]  /*0d30*/  FFMA R10, R5, R10, 0.12022458761930465698 ;  /* 0x3df6384f050a7423 */ /* 0x000fc6000000000a */
[----:B------:R-:W-:Y:S01]  /*0d40*/  FFMA R2, R11, 1.4426950216293334961, R2 ;  /* 0x3fb8aa3b0b027823 */ /* 0x000fe20000000002 */
[----:B------:R-:W-:-:S03]  /*0d50*/  FMUL R10, R5, R10 ;  /* 0x0000000a050a7220 */ /* 0x000fc60000400000 */
[----:B------:R-:W-:Y:S01]  /*0d60*/  FFMA R2, R9, 1.9251366722983220825e-08, R2 ;  /* 0x32a55e3409027823 */ /* 0x000fe20000000002 */
[----:B------:R-:W-:-:S04]  /*0d70*/  FMUL R4, R10, 3 ;  /* 0x404000000a047820 */ /* 0x000fc80000400000 */
[----:B------:R-:W-:-:S04]  /*0d80*/  FFMA R11, R11, R4, R2 ;  /* 0x000000040b0b7223 */ /* 0x000fc80000000002 */
[----:B------:R-:W-:Y:S01]  /*0d90*/  FFMA R10, R9, R10, R11 ;  /* 0x0000000a090a7223 */ /* 0x000fe2000000000b */
[----:B------:R-:W-:-:S03]  /*0da0*/  MOV R11, 0x391fcb8e ;  /* 0x391fcb8e000b7802 */ /* 0x000fc60000000f00 */
[----:B------:R-:W-:-:S04]  /*0db0*/  FADD R2, R13, R10 ;  /* 0x0000000a0d027221 */ /* 0x000fc80000000000 */
[----:B------:R-:W-:Y:S01]  /*0dc0*/  FMUL R9, R2, 1.6930488045972439851e-41 ;  /* 0x00002f3202097820 */ /* 0x000fe20000400000 */
[----:B------:R-:W-:-:S03]  /*0dd0*/  FADD R13, -R13, R2 ;  /* 0x000000020d0d7221 */ /* 0x000fc60000000100 */
[----:B------:R-:W1:Y:S01]  /*0de0*/  FRND R8, R9 ;  /* 0x0000000900087307 */ /* 0x000e620000201000 */
[----:B------:R-:W-:Y:S01]  /*0df0*/  FADD R13, R10, -R13 ;  /* 0x8000000d0a0d7221 */ /* 0x000fe20000000000 */
[----:B------:R-:W-:Y:S01]  /*0e00*/  FFMA R2, R2, 1.6930488045972439851e-41, -R9 ;  /* 0x00002f3202027823 */ /* 0x000fe20000000809 */
[C---:B------:R-:W-:Y:S02]  /*0e10*/  FSETP.GT.AND P1, PT, |R9|.reuse, 152, PT ;  /* 0x431800000900780b */ /* 0x040fe40003f24200 */
[----:B------:R-:W-:Y:S01]  /*0e20*/  FSETP.GEU.AND P2, PT, R9, RZ, PT ;  /* 0x000000ff0900720b */ /* 0x000fe20003f4e000 */
[----:B------:R-:W-:Y:S02]  /*0e30*/  FFMA R2, R13, 1.6930488045972439851e-41, R2 ;  /* 0x00002f320d027823 */ /* 0x000fe40000000002 */
[----:B------:R-:W2:Y:S01]  /*0e40*/  F2I.NTZ R10, R9 ;  /* 0x00000009000a7305 */ /* 0x000ea20000203100 */
[----:B-1----:R-:W-:Y:S01]  /*0e50*/  FADD R5, R9, -R8 ;  /* 0x8000000809057221 */ /* 0x002fe20000000000 */
[----:B------:R-:W-:-:S03]  /*0e60*/  FSETP.GT.AND P0, PT, R8, RZ, PT ;  /* 0x000000ff0800720b */ /* 0x000fc60003f04000 */
[----:B------:R-:W-:Y:S01]  /*0e70*/  FADD R2, R2, R5 ;  /* 0x0000000502027221 */ /* 0x000fe20000000000 */
[----:B------:R-:W-:Y:S01]  /*0e80*/  SEL R13, RZ, 0x83000000, P0 ;  /* 0x83000000ff0d7807 */ /* 0x000fe20000000000 */
[----:B------:R-:W1:Y:S01]  /*0e90*/  LDC.64 R4, c[0x0][0x388] ;  /* 0x0000e200ff047b82 */ /* 0x000e620000000a00 */
[----:B------:R-:W-:Y:S01]  /*0ea0*/  FSETP.NEU.AND P0, PT, |R3|, +INF , PT ;  /* 0x7f8000000300780b */ /* 0x000fe20003f0d200 */
[----:B------:R-:W-:Y:S01]  /*0eb0*/  FFMA R11, R2, R11, 0.0013391353422775864601 ;  /* 0x3aaf85ed020b7423 */ /* 0x000fe2000000000b */
[----:B------:R-:W-:Y:S02]  /*0ec0*/  IADD3 R8, PT, PT, R13, 0x7f000000, RZ ;  /* 0x7f0000000d087810 */ /* 0x000fe40007ffe0ff */
[----:B--2---:R-:W-:Y:S01]  /*0ed0*/  LEA R13, R10, -R13, 0x17 ;  /* 0x8000000d0a0d7211 */ /* 0x004fe200078eb8ff */
[----:B------:R-:W-:Y:S01]  /*0ee0*/  FFMA R11, R2, R11, 0.0096188392490148544312 ;  /* 0x3c1d9856020b7423 */ /* 0x000fe2000000000b */
[----:B------:R-:W-:-:S03]  /*0ef0*/  FSETP.EQ.OR P0, PT, R3, RZ, !P0 ;  /* 0x000000ff0300720b */ /* 0x000fc60004702400 */
[----:B------:R-:W-:-:S04]  /*0f00*/  FFMA R11, R2, R11, 0.055503588169813156128 ;  /* 0x3d6357bb020b7423 */ /* 0x000fc8000000000b */
[----:B------:R-:W-:-:S04]  /*0f10*/  FFMA R11, R2, R11, 0.24022644758224487305 ;  /* 0x3e75fdec020b7423 */ /* 0x000fc8000000000b */
[----:B------:R-:W-:-:S04]  /*0f20*/  FFMA R11, R2, R11, 0.69314718246459960938 ;  /* 0x3f317218020b7423 */ /* 0x000fc8000000000b */
[----:B------:R-:W-:Y:S01]  /*0f30*/  FFMA R11, R2, R11, 1 ;  /* 0x3f800000020b7423 */ /* 0x000fe2000000000b */
[----:B------:R-:W-:Y:S01]  /*0f40*/  FADD R2, R3, R3 ;  /* 0x0000000303027221 */ /* 0x000fe20000000000 */
[----:B-1----:R-:W-:Y:S01]  /*0f50*/  ISETP.GE.AND P3, PT, R5, 0x1, PT ;  /* 0x000000010500780c */ /* 0x002fe20003f66270 */
[----:B------:R-:W-:Y:S01]  /*0f60*/  FADD R5, R3, 1.6930488045972439851e-41 ;  /* 0x00002f3203057421 */ /* 0x000fe20000000000 */
[----:B------:R-:W-:Y:S01]  /*0f70*/  FMUL R8, R11, R8 ;  /* 0x000000080b087220 */ /* 0x000fe20000400000 */
[----:B------:R-:W-:Y:S02]  /*0f80*/  IADD3 R10, PT, PT, R4, -0x1, RZ ;  /* 0xffffffff040a7810 */ /* 0x000fe40007ffe0ff */
[----:B------:R-:W-:Y:S01]  /*0f90*/  LOP3.LUT R2, R2, 0x7fffffff, RZ, 0xc0, !PT ;  /* 0x7fffffff02027812 */ /* 0x000fe200078ec0ff */
[----:B------:R-:W-:Y:S01]  /*0fa0*/  FMUL R9, R8, R13 ;  /* 0x0000000d08097220 */ /* 0x000fe20000400000 */
[----:B------:R-:W-:-:S06]  /*0fb0*/  @P1 FSEL R9, RZ, +INF , !P2 ;  /* 0x7f800000ff091808 */ /* 0x000fcc0005000000 */
[----:B0-----:R-:W-:Y:S05]  /*0fc0*/  @!P3 BRA `(.L_x_4) ;  /* 0x0000000800ecb947 */ /* 0x001fea0003800000 */
[----:B------:R-:W0:Y:S01]  /*0fd0*/  LDCU.64 UR6, c[0x0][0x3a8] ;  /* 0x00007500ff0677ac */ /* 0x000e220008000a00 */
[C---:B------:R-:W-:Y:S02]  /*0fe0*/  LOP3.LUT R13, R4.reuse, 0xf, RZ, 0xc0, !PT ;  /* 0x0000000f040d7812 */ /* 0x040fe400078ec0ff */
[----:B------:R-:W-:Y:S01]  /*0ff0*/  LOP3.LUT R14, R4, 0x7, RZ, 0xc0, !PT ;  /* 0x00000007040e7812 */ /* 0x000fe200078ec0ff */
[----:B------:R-:W-:Y:S01]  /*1000*/  UMOV UR4, URZ ;  /* 0x000000ff00047c82 */ /* 0x000fe20008000000 */
[----:B------:R-:W-:Y:S02]  /*1010*/  IADD3 R0, PT, PT, R13, -0x1, RZ ;  /* 0xffffffff0d007810 */ /* 0x000fe40007ffe0ff */
[----:B------:R-:W-:Y:S02]  /*1020*/  IADD3 R2, PT, PT, R14, -0x1, RZ ;  /* 0xffffffff0e027810 */ /* 0x000fe40007ffe0ff */
[----:B------:R-:W-:Y:S02]  /*1030*/  ISETP.GE.U32.AND P1, PT, R0, 0x7, PT ;  /* 0x000000070000780c */ /* 0x000fe40003f26070 */
[----:B------:R-:W-:-:S02]  /*1040*/  LOP3.LUT R0, R4, 0x7ffffff0, RZ, 0xc0, !PT ;  /* 0x7ffffff004007812 */ /* 0x000fc400078ec0ff */
[----:B------:R-:W-:Y:S02]  /*1050*/  ISETP.GE.U32.AND P0, PT, R2, 0x3, PT ;  /* 0x000000030200780c */ /* 0x000fe40003f06070 */
[----:B------:R-:W-:Y:S02]  /*1060*/  LOP3.LUT R4, R4, 0x3, RZ, 0xc0, !PT ;  /* 0x0000000304047812 */ /* 0x000fe400078ec0ff */
[----:B------:R-:W-:Y:S01]  /*1070*/  IADD3 R2, PT, PT, -R0, RZ, RZ ;  /* 0x000000ff00027210 */ /* 0x000fe20007ffe1ff */
[----:B0-----:R-:W-:-:S04]  /*1080*/  UIADD3 UR5, UP0, UPT, UR6, 0x20, URZ ;  /* 0x0000002006057890 */ /* 0x001fc8000ff1e0ff */
[----:B------:R-:W-:-:S12]  /*1090*/  UIADD3.X UR6, UPT, UPT, URZ, UR7, URZ, UP0, !UPT ;  /* 0x00000007ff067290 */ /* 0x000fd800087fe4ff */
.L_x_10:
[----:B0-----:R-:W0:Y:S01]  /*10a0*/  LDCU UR7, c[0x0][0x388] ;  /* 0x00007100ff0777ac */ /* 0x001e220008000800 */
[----:B-1----:R-:W1:Y:S01]  /*10b0*/  LDCU UR10, c[0x0][0x384] ;  /* 0x00007080ff0a77ac */ /* 0x002e620008000800 */
[----:B------:R-:W-:Y:S02]  /*10c0*/  UIADD3 UR4, UPT, UPT, UR4, 0x1, URZ ;  /* 0x0000000104047890 */ /* 0x000fe4000fffe0ff */
[----:B0-----:R-:W-:Y:S02]  /*10d0*/  UISETP.GT.AND UP0, UPT, UR7, URZ, UPT ;  /* 0x000000ff0700728c */ /* 0x001fe4000bf04270 */
[----:B-1----:R-:W-:-:S07]  /*10e0*/  UISETP.NE.AND UP1, UPT, UR4, UR10, UPT ;  /* 0x0000000a0400728c */ /* 0x002fce000bf25270 */
[----:B--234-:R-:W-:Y:S05]  /*10f0*/  BRA.U !UP0, `(.L_x_5) ;  /* 0x0000000508107547 */ /* 0x01cfea000b800000 */
[----:B------:R-:W-:Y:S01]  /*1100*/  ISETP.GE.U32.AND P2, PT, R10, 0xf, PT ;  /* 0x0000000f0a00780c */ /* 0x000fe20003f46070 */
[----:B------:R-:W-:-:S12]  /*1110*/  HFMA2 R3, -RZ, RZ, 0, 0 ;  /* 0x00000000ff037431 */ /* 0x000fd800000001ff */
[----:B------:R-:W-:Y:S05]  /*1120*/  @!P2 BRA `(.L_x_6) ;  /* 0x000000000070a947 */ /* 0x000fea0003800000 */
[----:B------:R-:W-:Y:S02]  /*1130*/  MOV R5, UR5 ;  /* 0x0000000500057c02 */ /* 0x000fe40008000f00 */
[----:B------:R-:W-:Y:S02]  /*1140*/  MOV R12, UR6 ;  /* 0x00000006000c7c02 */ /* 0x000fe40008000f00 */
[----:B------:R-:W-:Y:S02]  /*1150*/  MOV R3, R2 ;  /* 0x0000000200037202 */ /* 0x000fe40000000f00 */
[----:B------:R-:W-:-:S07]  /*1160*/  MOV R11, 0x43a ;  /* 0x0000043a000b7802 */ /* 0x000fce0000000f00 */
.L_x_7:
[----:B------:R-:W-:Y:S02]  /*1170*/  IADD3 R3, PT, PT, R3, 0x10, RZ ;  /* 0x0000001003037810 */ /* 0x000fe40007ffe0ff */
[----:B0-----:R-:W-:Y:S02]  /*1180*/  MOV R8, R5 ;  /* 0x0000000500087202 */ /* 0x001fe40000000f00 */
[----:B------:R-:W-:Y:S02]  /*1190*/  ISETP.NE.AND P2, PT, R3, RZ, PT ;  /* 0x000000ff0300720c */ /* 0x000fe40003f45270 */
[----:B------:R-:W-:Y:S02]  /*11a0*/  MOV R9, R12 ;  /* 0x0000000c00097202 */ /* 0x000fe40000000f00 */
[----:B------:R-:W-:-:S03]  /*11b0*/  IADD3 R5, P3, PT, R8, 0x40, RZ ;  /* 0x0000004008057810 */ /* 0x000fc60007f7e0ff */
[----:B------:R0:W-:Y:S01]  /*11c0*/  STG.E desc[UR8][R8.64+-0x20], R11 ;  /* 0xffffe00b08007986 */ /* 0x0001e2000c101908 */
[----:B------:R-:W-:-:S03]  /*11d0*/  IADD3.X R12, PT, PT, RZ, R9, RZ, P3, !PT ;  /* 0x00000009ff0c7210 */ /* 0x000fc60001ffe4ff */
[----:B------:R0:W-:Y:S04]  /*11e0*/  STG.E desc[UR8][R8.64+-0x1c], R11 ;  /* 0xffffe40b08007986 */ /* 0x0001e8000c101908 */
        /* <DEDUP_REMOVED lines=13> */
[----:B------:R0:W-:Y:S01]  /*12c0*/  STG.E desc[UR8][R8.64+0x1c], R11 ;  /* 0x00001c0b08007986 */ /* 0x0001e2000c101908 */
[----:B------:R-:W-:Y:S05]  /*12d0*/  @P2 BRA `(.L_x_7) ;  /* 0xfffffffc00a42947 */ /* 0x000fea000383ffff */
[----:B------:R-:W-:-:S07]  /*12e0*/  MOV R3, R0 ;  /* 0x0000000000037202 */ /* 0x000fce0000000f00 */
.L_x_6:
[----:B------:R-:W-:-:S13]  /*12f0*/  ISETP.NE.AND P2, PT, R13, RZ, PT ;  /* 0x000000ff0d00720c */ /* 0x000fda0003f45270 */
[----:B------:R-:W-:Y:S05]  /*1300*/  @!P2 BRA `(.L_x_5) ;  /* 0x00000000008ca947 */ /* 0x000fea0003800000 */
[----:B------:R-:W-:Y:S01]  /*1310*/  ISETP.NE.AND P2, PT, R14, RZ, PT ;  /* 0x000000ff0e00720c */ /* 0x000fe20003f45270 */
[----:B------:R-:W-:-:S12]  /*1320*/  @!P1 BRA `(.L_x_8) ;  /* 0x0000000000309947 */ /* 0x000fd80003800000 */
[----:B0-----:R-:W0:Y:S01]  /*1330*/  LDC.64 R8, c[0x0][0x3a8] ;  /* 0x0000ea00ff087b82 */ /* 0x001e220000000a00 */
[----:B------:R-:W-:Y:S02]  /*1340*/  HFMA2 R5, -RZ, RZ, 0, 6.449222564697265625e-05 ;  /* 0x0000043aff057431 */ /* 0x000fe400000001ff */
[C---:B0-----:R-:W-:Y:S01]  /*1350*/  IMAD.WIDE.U32 R8, R3.reuse, 0x4, R8 ;  /* 0x0000000403087825 */ /* 0x041fe200078e0008 */
[----:B------:R-:W-:-:S04]  /*1360*/  IADD3 R3, PT, PT, R3, 0x8, RZ ;  /* 0x0000000803037810 */ /* 0x000fc80007ffe0ff */
[----:B------:R1:W-:Y:S04]  /*1370*/  STG.E desc[UR8][R8.64], R5 ;  /* 0x0000000508007986 */ /* 0x0003e8000c101908 */
[----:B------:R1:W-:Y:S04]  /*1380*/  STG.E desc[UR8][R8.64+0x4], R5 ;  /* 0x0000040508007986 */ /* 0x0003e8000c101908 */
[----:B------:R1:W-:Y:S04]  /*1390*/  STG.E desc[UR8][R8.64+0x8], R5 ;  /* 0x0000080508007986 */ /* 0x0003e8000c101908 */
[----:B------:R1:W-:Y:S04]  /*13a0*/  STG.E desc[UR8][R8.64+0xc], R5 ;  /* 0x00000c0508007986 */ /* 0x0003e8000c101908 */
[----:B------:R1:W-:Y:S04]  /*13b0*/  STG.E desc[UR8][R8.64+0x10], R5 ;  /* 0x0000100508007986 */ /* 0x0003e8000c101908 */
[----:B------:R1:W-:Y:S04]  /*13c0*/  STG.E desc[UR8][R8.64+0x14], R5 ;  /* 0x0000140508007986 */ /* 0x0003e8000c101908 */
[----:B------:R1:W-:Y:S04]  /*13d0*/  STG.E desc[UR8][R8.64+0x18], R5 ;  /* 0x0000180508007986 */ /* 0x0003e8000c101908 */
[----:B------:R1:W-:Y:S02]  /*13e0*/  STG.E desc[UR8][R8.64+0x1c], R5 ;  /* 0x00001c0508007986 */ /* 0x0003e4000c101908 */
.L_x_8:
[----:B------:R-:W-:Y:S05]  /*13f0*/  @!P2 BRA `(.L_x_5) ;  /* 0x000000000050a947 */ /* 0x000fea0003800000 */
[----:B------:R-:W-:Y:S01]  /*1400*/  ISETP.NE.AND P2, PT, R4, RZ, PT ;  /* 0x000000ff0400720c */ /* 0x000fe20003f45270 */
[----:B------:R-:W-:-:S12]  /*1410*/  @!P0 BRA `(.L_x_9) ;  /* 0x0000000000208947 */ /* 0x000fd80003800000 */
[----:B01----:R-:W0:Y:S01]  /*1420*/  LDC.64 R8, c[0x0][0x3a8] ;  /* 0x0000ea00ff087b82 */ /* 0x003e220000000a00 */
[----:B------:R-:W-:Y:S01]  /*1430*/  MOV R5, 0x43a ;  /* 0x0000043a00057802 */ /* 0x000fe20000000f00 */
[C---:B0-----:R-:W-:Y:S01]  /*1440*/  IMAD.WIDE.U32 R8, R3.reuse, 0x4, R8 ;  /* 0x0000000403087825 */ /* 0x041fe200078e0008 */
[----:B------:R-:W-:-:S04]  /*1450*/  IADD3 R3, PT, PT, R3, 0x4, RZ ;  /* 0x0000000403037810 */ /* 0x000fc80007ffe0ff */
[----:B------:R2:W-:Y:S04]  /*1460*/  STG.E desc[UR8][R8.64], R5 ;  /* 0x0000000508007986 */ /* 0x0005e8000c101908 */
[----:B------:R2:W-:Y:S04]  /*1470*/  STG.E desc[UR8][R8.64+0x4], R5 ;  /* 0x0000040508007986 */ /* 0x0005e8000c101908 */
[----:B------:R2:W-:Y:S04]  /*1480*/  STG.E desc[UR8][R8.64+0x8], R5 ;  /* 0x0000080508007986 */ /* 0x0005e8000c101908 */
[----:B------:R2:W-:Y:S02]  /*1490*/  STG.E desc[UR8][R8.64+0xc], R5 ;  /* 0x00000c0508007986 */ /* 0x0005e4000c101908 */
.L_x_9:
[----:B------:R-:W-:Y:S05]  /*14a0*/  @!P2 BRA `(.L_x_5) ;  /* 0x000000000024a947 */ /* 0x000fea0003800000 */
[----:B012---:R-:W0:Y:S01]  /*14b0*/  LDC.64 R8, c[0x0][0x3a8] ;  /* 0x0000ea00ff087b82 */ /* 0x007e220000000a00 */
[----:B------:R-:W-:Y:S01]  /*14c0*/  ISETP.NE.AND P2, PT, R4, 0x1, PT ;  /* 0x000000010400780c */ /* 0x000fe20003f45270 */
[----:B------:R-:W-:Y:S02]  /*14d0*/  HFMA2 R5, -RZ, RZ, 0, 6.449222564697265625e-05 ;  /* 0x0000043aff057431 */ /* 0x000fe400000001ff */
[----:B0-----:R-:W-:-:S05]  /*14e0*/  IMAD.WIDE.U32 R8, R3, 0x4, R8 ;  /* 0x0000000403087825 */ /* 0x001fca00078e0008 */
[----:B------:R3:W-:Y:S05]  /*14f0*/  STG.E desc[UR8][R8.64], R5 ;  /* 0x0000000508007986 */ /* 0x0007ea000c101908 */
[----:B------:R-:W-:Y:S05]  /*1500*/  @!P2 BRA `(.L_x_5) ;  /* 0x00000000000ca947 */ /* 0x000fea0003800000 */
[----:B------:R-:W-:Y:S01]  /*1510*/  ISETP.NE.AND P2, PT, R4, 0x2, PT ;  /* 0x000000020400780c */ /* 0x000fe20003f45270 */
[----:B------:R4:W-:-:S12]  /*1520*/  STG.E desc[UR8][R8.64+0x4], R5 ;  /* 0x0000040508007986 */ /* 0x0009d8000c101908 */
[----:B------:R4:W-:Y:S02]  /*1530*/  @P2 STG.E desc[UR8][R8.64+0x8], R5 ;  /* 0x0000080508002986 */ /* 0x0009e4000c101908 */
.L_x_5:
[----:B------:R-:W-:Y:S05]  /*1540*/  BRA.U UP1, `(.L_x_10) ;  /* 0xfffffff901d47547 */ /* 0x000fea000b83ffff */
[----:B------:R-:W5:Y:S01]  /*1550*/  LDC R4, c[0x0][0x3c4] ;  /* 0x0000f100ff047b82 */ /* 0x000f620000000800 */
[----:B------:R-:W-:Y:S02]  /*1560*/  UMOV UR4, 0x9 ;  /* 0x0000000900047882 */ /* 0x000fe40000000000 */
[----:B-1234-:R-:W-:Y:S01]  /*1570*/  MOV R5, UR4 ;  /* 0x0000000400057c02 */ /* 0x01efe20008000f00 */
[----:B-----5:R-:W1:Y:S08]  /*1580*/  MUFU.RCP R0, R4 ;  /* 0x0000000400007308 */ /* 0x020e700000001000 */
[----:B------:R-:W2:Y:S01]  /*1590*/  FCHK P0, -R5, R4 ;  /* 0x0000000405007302 */ /* 0x000ea20000000100 */
[----:B-1----:R-:W-:-:S04]  /*15a0*/  FFMA R3, R0, -R4, 1 ;  /* 0x3f80000000037423 */ /* 0x002fc80000000804 */
[----:B------:R-:W-:-:S04]  /*15b0*/  FFMA R0, R0, R3, R0 ;  /* 0x0000000300007223 */ /* 0x000fc80000000000 */
[----:B------:R-:W-:-:S04]  /*15c0*/  FFMA R3, R0, -1.2611686178923353638e-44, RZ ;  /* 0x8000000900037823 */ /* 0x000fc800000000ff */
[----:B------:R-:W-:-:S04]  /*15d0*/  FFMA R2, R3, -R4, -1.2611686178923353638e-44 ;  /* 0x8000000903027423 */ /* 0x000fc80000000804 */
[----:B------:R-:W-:Y:S01]  /*15e0*/  FFMA R2, R0, R2, R3 ;  /* 0x0000000200027223 */ /* 0x000fe20000000003 */
[----:B--2---:R-:W-:Y:S06]  /*15f0*/  @!P0 BRA `(.L_x_11) ;  /* 0x0000000000108947 */ /* 0x004fec0003800000 */
[----:B------:R-:W1:Y:S01]  /*1600*/  LDC R3, c[0x0][0x3c4] ;  /* 0x0000f100ff037b82 */ /* 0x000e620000000800 */
[----:B------:R-:W-:Y:S01]  /*1610*/  HFMA2 R2, -RZ, RZ, -0.0 , 5.36441802978515625e-07 ;  /* 0x80000009ff027431 */ /* 0x000fe200000001ff */
[----:B------:R-:W-:-:S07]  /*1620*/  MOV R4, 0x1640 ;  /* 0x0000164000047802 */ /* 0x000fce0000000f00 */
[----:B01----:R-:W-:Y:S05]  /*1630*/  CALL.REL.NOINC `($__internal_0_$__cuda_sm3x_div_rn_noftz_f32_slowpath) ;  /* 0x0000002400707944 */ /* 0x003fea0003c00000 */
.L_x_11:
[----:B------:R-:W-:Y:S01]  /*1640*/  FMUL R3, |R2|, 1.4426950216293334961 ;  /* 0x3fb8aa3b02037820 */ /* 0x000fe20000400200 */
[----:B------:R-:W-:Y:S01]  /*1650*/  MOV R0, 0x42fc0000 ;  /* 0x42fc000000007802 */ /* 0x000fe20000000f00 */
[----:B------:R-:W-:Y:S01]  /*1660*/  HFMA2 R10, -RZ, RZ, 0.389892578125, 0.0002090930938720703125 ;  /* 0x363d0adaff0a7431 */ /* 0x000fe200000001ff */
[----:B------:R-:W1:Y:S03]  /*1670*/  LDCU UR4, c[0x0][0x3c0] ;  /* 0x00007800ff0477ac */ /* 0x000e660008000800 */
[----:B------:R-:W2:Y:S02]  /*1680*/  FRND.TRUNC R3, R3 ;  /* 0x0000000300037307 */ /* 0x000ea4000020d000 */
[----:B--2---:R-:W-:Y:S02]  /*1690*/  FSETP.GT.AND P0, PT, |R3|, 126, PT ;  /* 0x42fc00000300780b */ /* 0x004fe40003f04200 */
[----:B------:R-:W-:-:S04]  /*16a0*/  LOP3.LUT R4, R0, 0x80000000, R3, 0xb8, !PT ;  /* 0x8000000000047812 */ /* 0x000fc800078eb803 */
[----:B------:R-:W-:Y:S01]  /*16b0*/  FSEL R5, R4, R3, P0 ;  /* 0x0000000304057208 */ /* 0x000fe20000000000 */
[C---:B------:R-:W-:Y:S01]  /*16c0*/  FMUL R3, R2.reuse, R2 ;  /* 0x0000000202037220 */ /* 0x040fe20000400000 */
[----:B------:R-:W-:-:S03]  /*16d0*/  FSETP.GE.AND P0, PT, |R2|, 1, PT ;  /* 0x3f8000000200780b */ /* 0x000fc60003f06200 */
[----:B------:R-:W-:Y:S01]  /*16e0*/  FFMA R4, R5, -0.69314718246459960938, |R2| ;  /* 0xbf31721805047823 */ /* 0x000fe20000000402 */
[----:B------:R-:W-:-:S03]  /*16f0*/  FFMA R10, R3, R10, 0.00019836159481201320887 ;  /* 0x394fff49030a7423 */ /* 0x000fc6000000000a */
[C---:B------:R-:W-:Y:S01]  /*1700*/  FFMA R4, R5.reuse, 1.9046542121259335545e-09, R4 ;  /* 0x3102e30805047823 */ /* 0x040fe20000000004 */
[----:B------:R-:W-:Y:S01]  /*1710*/  FADD R5, R5, 12583037 ;  /* 0x4b40007d05057421 */ /* 0x000fe20000000000 */
[----:B------:R-:W-:Y:S02]  /*1720*/  FFMA R10, R3, R10, 0.0083333496004343032837 ;  /* 0x3c08889a030a7423 */ /* 0x000fe4000000000a */
[----:B------:R-:W-:Y:S02]  /*1730*/  FMUL R4, R4, 1.4426950216293334961 ;  /* 0x3fb8aa3b04047820 */ /* 0x000fe40000400000 */
[----:B------:R-:W-:Y:S01]  /*1740*/  SHF.L.U32 R5, R5, 0x17, RZ ;  /* 0x0000001705057819 */ /* 0x000fe200000006ff */
[----:B------:R-:W-:-:S03]  /*1750*/  FFMA R10, R3, R10, 0.16666667163372039795 ;  /* 0x3e2aaaab030a7423 */ /* 0x000fc6000000000a */
[----:B------:R-:W2:Y:S01]  /*1760*/  MUFU.EX2 R4, R4 ;  /* 0x0000000400047308 */ /* 0x000ea20000000800 */
[----:B------:R-:W-:Y:S01]  /*1770*/  FMUL R3, R3, R10 ;  /* 0x0000000a03037220 */ /* 0x000fe20000400000 */
[----:B--2---:R-:W-:Y:S01]  /*1780*/  FMUL R5, R4, R5 ;  /* 0x0000000504057220 */ /* 0x004fe20000400000 */
[----:B------:R-:W-:-:S05]  /*1790*/  MOV R4, 0x3f000000 ;  /* 0x3f00000000047802 */ /* 0x000fca0000000f00 */
[----:B0-----:R-:W0:Y:S02]  /*17a0*/  MUFU.RCP R8, R5 ;  /* 0x0000000500087308 */ /* 0x001e240000001000 */
[----:B0-----:R-:W-:-:S04]  /*17b0*/  FMUL.FTZ R8, R8, -0.125 ;  /* 0xbe00000008087820 */ /* 0x001fc80000410000 */
[----:B------:R-:W-:Y:S01]  /*17c0*/  FFMA R9, R5, 2, R8 ;  /* 0x4000000005097823 */ /* 0x000fe20000000008 */
[----:B------:R-:W-:-:S04]  /*17d0*/  MOV R5, 0x3fd774eb ;  /* 0x3fd774eb00057802 */ /* 0x000fc80000000f00 */
[--C-:B------:R-:W-:Y:S01]  /*17e0*/  LOP3.LUT R9, R9, 0x80000000, R2.reuse, 0xb8, !PT ;  /* 0x8000000009097812 */ /* 0x100fe200078eb802 */
[----:B------:R-:W-:-:S04]  /*17f0*/  @!P0 FFMA R9, R3, R2, R2 ;  /* 0x0000000203098223 */ /* 0x000fc80000000002 */
        /* <DEDUP_REMOVED lines=22> */
[----:B------:R-:W-:-:S04]  /*1960*/  @!P1 FFMA R3, R5, 0.93318945169448852539, R2 ;  /* 0x3f6ee58105039823 */ /* 0x000fc80000000002 */
[----:B------:R-:W-:-:S04]  /*1970*/  @P0 FADD R3, R3, R3 ;  /* 0x0000000303030221 */ /* 0x000fc80000000000 */
[----:B------:R-:W-:-:S04]  /*1980*/  FMUL R2, |R3|, 1.4426950216293334961 ;  /* 0x3fb8aa3b03027820 */ /* 0x000fc80000400200 */
[----:B------:R-:W0:Y:S02]  /*1990*/  FRND.TRUNC R5, R2 ;  /* 0x0000000200057307 */ /* 0x000e24000020d000 */
[----:B0-----:R-:W-:Y:S02]  /*19a0*/  FSETP.GT.AND P0, PT, |R5|, 126, PT ;  /* 0x42fc00000500780b */ /* 0x001fe40003f04200 */
[----:B------:R-:W-:-:S04]  /*19b0*/  LOP3.LUT R0, R0, 0x80000000, R5, 0xb8, !PT ;  /* 0x8000000000007812 */ /* 0x000fc800078eb805 */
[----:B------:R-:W-:-:S05]  /*19c0*/  FSEL R0, R0, R5, P0 ;  /* 0x0000000500007208 */ /* 0x000fca0000000000 */
[----:B------:R-:W-:-:S04]  /*19d0*/  FFMA R3, R0, -0.69314718246459960938, |R3| ;  /* 0xbf31721800037823 */ /* 0x000fc80000000403 */
[C---:B------:R-:W-:Y:S01]  /*19e0*/  FFMA R3, R0.reuse, 1.9046542121259335545e-09, R3 ;  /* 0x3102e30800037823 */ /* 0x040fe20000000003 */
[----:B------:R-:W-:-:S03]  /*19f0*/  FADD R0, R0, 12583037 ;  /* 0x4b40007d00007421 */ /* 0x000fc60000000000 */
[----:B------:R-:W-:Y:S02]  /*1a00*/  FMUL R3, R3, 1.4426950216293334961 ;  /* 0x3fb8aa3b03037820 */ /* 0x000fe40000400000 */
[----:B------:R-:W-:-:S04]  /*1a10*/  SHF.L.U32 R0, R0, 0x17, RZ ;  /* 0x0000001700007819 */ /* 0x000fc800000006ff */
[----:B------:R-:W0:Y:S02]  /*1a20*/  MUFU.EX2 R3, R3 ;  /* 0x0000000300037308 */ /* 0x000e240000000800 */
[----:B0-----:R-:W-:-:S06]  /*1a30*/  FMUL R4, R0, R3 ;  /* 0x0000000300047220 */ /* 0x001fcc0000400000 */
[----:B------:R-:W0:Y:S02]  /*1a40*/  MUFU.RCP R5, R4 ;  /* 0x0000000400057308 */ /* 0x000e240000001000 */
[----:B0-----:R-:W-:-:S04]  /*1a50*/  FMUL.FTZ R5, R5, 0.125 ;  /* 0x3e00000005057820 */ /* 0x001fc80000410000 */
[----:B------:R-:W-:-:S04]  /*1a60*/  FFMA R5, R4, 2, R5 ;  /* 0x4000000004057823 */ /* 0x000fc80000000005 */
[----:B-1----:R-:W-:Y:S01]  /*1a70*/  FADD R5, -R5, UR4 ;  /* 0x0000000405057e21 */ /* 0x002fe20008000100 */
[----:B------:R-:W0:Y:S03]  /*1a80*/  LDCU UR4, c[0x0][0x3bc] ;  /* 0x00007780ff0477ac */ /* 0x000e260008000800 */
[----:B------:R-:W1:Y:S01]  /*1a90*/  MUFU.RCP R0, R5 ;  /* 0x0000000500007308 */ /* 0x000e620000001000 */
[----:B0-----:R-:W-:Y:S01]  /*1aa0*/  MOV R8, UR4 ;  /* 0x0000000400087c02 */ /* 0x001fe20008000f00 */
[----:B-1----:R-:W-:-:S06]  /*1ab0*/  FFMA R3, -R5, R0, 1 ;  /* 0x3f80000005037423 */ /* 0x002fcc0000000100 */
[----:B------:R-:W0:Y:S01]  /*1ac0*/  FCHK P0, R8, R5 ;  /* 0x0000000508007302 */ /* 0x000e220000000000 */
[----:B------:R-:W-:-:S04]  /*1ad0*/  FFMA R0, R0, R3, R0 ;  /* 0x0000000300007223 */ /* 0x000fc80000000000 */
[----:B------:R-:W-:-:S04]  /*1ae0*/  FFMA R3, R0, UR4, RZ ;  /* 0x0000000400037c23 */ /* 0x000fc800080000ff */
[----:B------:R-:W-:-:S04]  /*1af0*/  FFMA R2, -R5, R3, UR4 ;  /* 0x0000000405027e23 */ /* 0x000fc80008000103 */
[----:B------:R-:W-:Y:S01]  /*1b00*/  FFMA R0, R0, R2, R3 ;  /* 0x0000000200007223 */ /* 0x000fe20000000003 */
[----:B0-----:R-:W-:Y:S06]  /*1b10*/  @!P0 BRA `(.L_x_1) ;  /* 0x0000002000108947 */ /* 0x001fec0003800000 */
[----:B------:R-:W0:Y:S01]  /*1b20*/  LDC R2, c[0x0][0x3bc] ;  /* 0x0000ef00ff027b82 */ /* 0x000e220000000800 */
[----:B------:R-:W-:Y:S02]  /*1b30*/  MOV R3, R5 ;  /* 0x0000000500037202 */ /* 0x000fe40000000f00 */
[----:B------:R-:W-:-:S07]  /*1b40*/  MOV R4, 0x1b60 ;  /* 0x00001b6000047802 */ /* 0x000fce0000000f00 */
[----:B0-----:R-:W-:Y:S05]  /*1b50*/  CALL.REL.NOINC `($__internal_0_$__cuda_sm3x_div_rn_noftz_f32_slowpath) ;  /* 0x0000002000287944 */ /* 0x001fea0003c00000 */
[----:B------:R-:W-:Y:S01]  /*1b60*/  MOV R0, R2 ;  /* 0x0000000200007202 */ /* 0x000fe20000000f00 */
[----:B------:R-:W-:Y:S06]  /*1b70*/  BRA `(.L_x_1) ;  /* 0x0000001c00f87947 */ /* 0x000fec0003800000 */
.L_x_4:
[----:B------:R-:W-:-:S13]  /*1b80*/  ISETP.GE.AND P1, PT, R4, 0x1, PT ;  /* 0x000000010400780c */ /* 0x000fda0003f26270 */
[----:B------:R-:W-:Y:S05]  /*1b90*/  @!P1 BRA `(.L_x_12) ;  /* 0x0000001000ac9947 */ /* 0x000fea0003800000 */
[----:B------:R-:W-:Y:S01]  /*1ba0*/  HFMA2 R0, -RZ, RZ, 1.7978515625, 12480 ;  /* 0x3f317218ff007431 */ /* 0x000fe200000001ff */
[----:B------:R-:W-:-:S04]  /*1bb0*/  FSETP.NEU.AND P0, PT, R3, 1, PT ;  /* 0x3f8000000300780b */ /* 0x000fc80003f0d000 */
[----:B------:R-:W-:-:S04]  /*1bc0*/  FFMA R0, RZ, -R0, 9.9632320813494493743e-43 ;  /* 0x000002c7ff007423 */ /* 0x000fc80000000800 */
[----:B------:R-:W-:-:S04]  /*1bd0*/  FFMA R0, RZ, 1.9046542121259335545e-09, R0 ;  /* 0x3102e308ff007823 */ /* 0x000fc80000000000 */
[----:B------:R-:W-:Y:S01]  /*1be0*/  FMUL R2, R0, 1.4426950216293334961 ;  /* 0x3fb8aa3b00027820 */ /* 0x000fe20000400000 */
[----:B------:R-:W-:Y:S06]  /*1bf0*/  @P0 BRA `(.L_x_13) ;  /* 0x0000000400840947 */ /* 0x000fec0003800000 */
[C---:B------:R-:W-:Y:S01]  /*1c00*/  LOP3.LUT R11, R4.reuse, 0xf, RZ, 0xc0, !PT ;  /* 0x0000000f040b7812 */ /* 0x040fe200078ec0ff */
[----:B------:R-:W-:Y:S01]  /*1c10*/  UMOV UR4, URZ ;  /* 0x000000ff00047c82 */ /* 0x000fe20008000000 */
[----:B------:R-:W-:Y:S02]  /*1c20*/  LOP3.LUT R14, R4, 0x7, RZ, 0xc0, !PT ;  /* 0x00000007040e7812 */ /* 0x000fe400078ec0ff */
[----:B------:R-:W-:Y:S02]  /*1c30*/  IADD3 R0, PT, PT, R11, -0x1, RZ ;  /* 0xffffffff0b007810 */ /* 0x000fe40007ffe0ff */
[----:B------:R-:W-:Y:S02]  /*1c40*/  IADD3 R3, PT, PT, R14, -0x1, RZ ;  /* 0xffffffff0e037810 */ /* 0x000fe40007ffe0ff */
[----:B------:R-:W-:Y:S02]  /*1c50*/  ISETP.GE.U32.AND P1, PT, R0, 0x7, PT ;  /* 0x000000070000780c */ /* 0x000fe40003f26070 */
[----:B------:R-:W-:-:S02]  /*1c60*/  LOP3.LUT R0, R4, 0x7ffffff0, RZ, 0xc0, !PT ;  /* 0x7ffffff004007812 */ /* 0x000fc400078ec0ff */
[----:B------:R-:W-:Y:S02]  /*1c70*/  ISETP.GE.U32.AND P0, PT, R3, 0x3, PT ;  /* 0x000000030300780c */ /* 0x000fe40003f06070 */
[----:B------:R-:W-:-:S11]  /*1c80*/  LOP3.LUT R4, R4, 0x3, RZ, 0xc0, !PT ;  /* 0x0000000304047812 */ /* 0x000fd600078ec0ff */
.L_x_19:
[----:B0-----:R-:W0:Y:S01]  /*1c90*/  LDCU UR5, c[0x0][0x384] ;  /* 0x00007080ff0577ac */ /* 0x001e220008000800 */
[----:B------:R-:W-:Y:S02]  /*1ca0*/  ISETP.GE.U32.AND P2, PT, R10, 0xf, PT ;  /* 0x0000000f0a00780c */ /* 0x000fe40003f46070 */
[----:B------:R-:W-:Y:S01]  /*1cb0*/  MOV R3, RZ ;  /* 0x000000ff00037202 */ /* 0x000fe20000000f00 */
[----:B------:R-:W-:-:S04]  /*1cc0*/  UIADD3 UR4, UPT, UPT, UR4, 0x1, URZ ;  /* 0x0000000104047890 */ /* 0x000fc8000fffe0ff */
[----:B0-----:R-:W-:-:S06]  /*1cd0*/  UISETP.NE.AND UP0, UPT, UR4, UR5, UPT ;  /* 0x000000050400728c */ /* 0x001fcc000bf05270 */
[----:B-1234-:R-:W-:Y:S05]  /*1ce0*/  @!P2 BRA `(.L_x_14) ;  /* 0x000000000060a947 */ /* 0x01efea0003800000 */
[----:B------:R-:W0:Y:S01]  /*1cf0*/  LDC.64 R12, c[0x0][0x3a8] ;  /* 0x0000ea00ff0c7b82 */ /* 0x000e220000000a00 */
[----:B------:R-:W-:-:S07]  /*1d00*/  HFMA2 R3, -RZ, RZ, 0, 0 ;  /* 0x00000000ff037431 */ /* 0x000fce00000001ff */
.L_x_15:
[C---:B01----:R-:W-:Y:S01]  /*1d10*/  IMAD.WIDE.U32 R8, R3.reuse, 0x4, R12 ;  /* 0x0000000403087825 */ /* 0x043fe200078e000c */
[----:B------:R-:W-:Y:S02]  /*1d20*/  IADD3 R3, PT, PT, R3, 0x10, RZ ;  /* 0x0000001003037810 */ /* 0x000fe40007ffe0ff */
[----:B------:R-:W-:Y:S02]  /*1d30*/  MOV R5, 0x43a ;  /* 0x0000043a00057802 */ /* 0x000fe40000000f00 */
[----:B------:R-:W-:-:S03]  /*1d40*/  ISETP.NE.AND P2, PT, R3, R0, PT ;  /* 0x000000000300720c */ /* 0x000fc60003f45270 */
        /* <DEDUP_REMOVED lines=18> */
.L_x_14:
[----:B------:R-:W-:-:S13]  /*1e70*/  ISETP.NE.AND P2, PT, R11, RZ, PT ;  /* 0x000000ff0b00720c */ /* 0x000fda0003f45270 */
[----:B------:R-:W-:Y:S05]  /*1e80*/  @!P2 BRA `(.L_x_16) ;  /* 0x00000000008ca947 */ /* 0x000fea0003800000 */
[----:B------:R-:W-:Y:S01]  /*1e90*/  ISETP.NE.AND P2, PT, R14, RZ, PT ;  /* 0x000000ff0e00720c */ /* 0x000fe20003f45270 */
[----:B------:R-:W-:-:S12]  /*1ea0*/  @!P1 BRA `(.L_x_17) ;  /* 0x0000000000309947 */ /* 0x000fd80003800000 */
[----:B-1----:R-:W0:Y:S01]  /*1eb0*/  LDC.64 R8, c[0x0][0x3a8] ;  /* 0x0000ea00ff087b82 */ /* 0x002e220000000a00 */
        /* <DEDUP_REMOVED lines=11> */
.L_x_17:
        /* <DEDUP_REMOVED lines=11> */
.L_x_18:
        /* <DEDUP_REMOVED lines=10> */
.L_x_16:
[----:B------:R-:W-:Y:S05]  /*20c0*/  BRA.U UP0, `(.L_x_19) ;  /* 0xfffffff900f07547 */ /* 0x000fea000b83ffff */
[----:B------:R-:W5:Y:S01]  /*20d0*/  MUFU.EX2 R2, R2 ;  /* 0x0000000200027308 */ /* 0x000f620000000800 */
[----:B------:R-:W1:Y:S01]  /*20e0*/  LDCU UR4, c[0x0][0x3b8] ;  /* 0x00007700ff0477ac */ /* 0x000e620008000800 */
[----:B-----5:R-:W-:Y:S01]  /*20f0*/  FMUL R3, R2, 0.25 ;  /* 0x3e80000002037820 */ /* 0x020fe20000400000 */
[----:B-1----:R-:W-:-:S05]  /*2100*/  MOV R4, UR4 ;  /* 0x0000000400047c02 */ /* 0x002fca0008000f00 */
[----:B------:R-:W1:Y:S02]  /*2110*/  MUFU.RCP R0, R3 ;  /* 0x0000000300007308 */ /* 0x000e640000001000 */
[----:B-1----:R-:W-:-:S04]  /*2120*/  FMUL.FTZ R0, R0, 0.125 ;  /* 0x3e00000000007820 */ /* 0x002fc80000410000 */
[----:B------:R-:W-:-:S04]  /*2130*/  FFMA R3, R3, 2, R0 ;  /* 0x4000000003037823 */ /* 0x000fc80000000000 */
[----:B------:R-:W0:Y:S08]  /*2140*/  MUFU.RCP R0, R3 ;  /* 0x0000000300007308 */ /* 0x000e300000001000 */
[----:B------:R-:W1:Y:S01]  /*2150*/  FCHK P0, R4, R3 ;  /* 0x0000000304007302 */ /* 0x000e620000000000 */
[----:B0-234-:R-:W-:-:S04]  /*2160*/  FFMA R5, -R3, R0, 1 ;  /* 0x3f80000003057423 */ /* 0x01dfc80000000100 */
[----:B------:R-:W-:-:S04]  /*2170*/  FFMA R0, R0, R5, R0 ;  /* 0x0000000500007223 */ /* 0x000fc80000000000 */
[----:B------:R-:W-:-:S04]  /*2180*/  FFMA R2, R0, UR4, RZ ;  /* 0x0000000400027c23 */ /* 0x000fc800080000ff */
[----:B------:R-:W-:-:S04]  /*2190*/  FFMA R5, -R3, R2, UR4 ;  /* 0x0000000403057e23 */ /* 0x000fc80008000102 */
[----:B------:R-:W-:Y:S01]  /*21a0*/  FFMA R0, R0, R5, R2 ;  /* 0x0000000500007223 */ /* 0x000fe20000000002 */
[----:B-1----:R-:W-:Y:S06]  /*21b0*/  @!P0 BRA `(.L_x_1) ;  /* 0x0000001800688947 */ /* 0x002fec0003800000 */
[----:B------:R-:W0:Y:S01]  /*21c0*/  LDC R2, c[0x0][0x3b8] ;  /* 0x0000ee00ff027b82 */ /* 0x000e220000000800 */
[----:B------:R-:W-:-:S07]  /*21d0*/  MOV R4, 0x21f0 ;  /* 0x000021f000047802 */ /* 0x000fce0000000f00 */
[----:B0-----:R-:W-:Y:S05]  /*21e0*/  CALL.REL.NOINC `($__internal_0_$__cuda_sm3x_div_rn_noftz_f32_slowpath) ;  /* 0x0000001800847944 */ /* 0x001fea0003c00000 */
[----:B------:R-:W-:Y:S01]  /*21f0*/  MOV R0, R2 ;  /* 0x0000000200007202 */ /* 0x000fe20000000f00 */
[----:B------:R-:W-:Y:S06]  /*2200*/  BRA `(.L_x_1) ;  /* 0x0000001800547947 */ /* 0x000fec0003800000 */
.L_x_13:
[----:B------:R-:W-:-:S13]  /*2210*/  FSETP.GEU.AND P0, PT, R3, RZ, PT ;  /* 0x000000ff0300720b */ /* 0x000fda0003f0e000 */
[----:B------:R-:W-:Y:S05]  /*2220*/  @P0 BRA `(.L_x_20) ;  /* 0x0000000400840947 */ /* 0x000fea0003800000 */
        /* <DEDUP_REMOVED lines=9> */
.L_x_26:
[----:B0-----:R-:W0:Y:S01]  /*22c0*/  LDCU UR5, c[0x0][0x384] ;  /* 0x00007080ff0577ac */ /* 0x001e220008000800 */
[----:B------:R-:W-:Y:S01]  /*22d0*/  ISETP.GE.U32.AND P2, PT, R10, 0xf, PT ;  /* 0x0000000f0a00780c */ /* 0x000fe20003f46070 */
[----:B------:R-:W-:Y:S01]  /*22e0*/  HFMA2 R3, -RZ, RZ, 0, 0 ;  /* 0x00000000ff037431 */ /* 0x000fe200000001ff */
[----:B------:R-:W-:-:S04]  /*22f0*/  UIADD3 UR4, UPT, UPT, UR4, 0x1, URZ ;  /* 0x0000000104047890 */ /* 0x000fc8000fffe0ff */
[----:B0-----:R-:W-:-:S07]  /*2300*/  UISETP.NE.AND UP0, UPT, UR4, UR5, UPT ;  /* 0x000000050400728c */ /* 0x001fce000bf05270 */
[----:B-1234-:R-:W-:Y:S05]  /*2310*/  @!P2 BRA `(.L_x_21) ;  /* 0x000000000060a947 */ /* 0x01efea0003800000 */
[----:B------:R-:W0:Y:S01]  /*2320*/  LDC.64 R12, c[0x0][0x3a8] ;  /* 0x0000ea00ff0c7b82 */ /* 0x000e220000000a00 */
[----:B------:R-:W-:-:S07]  /*2330*/  MOV R3, RZ ;  /* 0x000000ff00037202 */ /* 0x000fce0000000f00 */
.L_x_22:
        /* <DEDUP_REMOVED lines=22> */
.L_x_21:
        /* <DEDUP_REMOVED lines=16> */
.L_x_24:
        /* <DEDUP_REMOVED lines=11> */
.L_x_25:
        /* <DEDUP_REMOVED lines=10> */
.L_x_23:
        /* <DEDUP_REMOVED lines=21> */
.L_x_20:
        /* <DEDUP_REMOVED lines=9> */
.L_x_32:
        /* <DEDUP_REMOVED lines=8> */
.L_x_28:
        /* <DEDUP_REMOVED lines=22> */
.L_x_27:
        /* <DEDUP_REMOVED lines=16> */
.L_x_30:
        /* <DEDUP_REMOVED lines=11> */
.L_x_31:
        /* <DEDUP_REMOVED lines=10> */
.L_x_29:
        /* <DEDUP_REMOVED lines=21> */
.L_x_12:
[----:B------:R-:W-:-:S13]  /*2e50*/  FSETP.NEU.AND P1, PT, R3, 1, PT ;  /* 0x3f8000000300780b */ /* 0x000fda0003f2d000 */
[----:B------:R-:W-:Y:S05]  /*2e60*/  @P1 BRA `(.L_x_33) ;  /* 0x0000000400081947 */ /* 0x000fea0003800000 */
[----:B------:R-:W0:Y:S02]  /*2e70*/  LDCU UR5, c[0x0][0x384] ;  /* 0x00007080ff0577ac */ /* 0x000e240008000800 */
[----:B0-----:R-:W-:Y:S02]  /*2e80*/  UISETP.GE.U32.AND UP0, UPT, UR5, 0x4, UPT ;  /* 0x000000040500788c */ /* 0x001fe4000bf06070 */
[----:B------:R-:W-:-:S07]  /*2e90*/  ULOP3.LUT UR6, UR5, 0x3, URZ, 0xc0, !UPT ;  /* 0x0000000305067892 */ /* 0x000fce000f8ec0ff */
[----:B------:R-:W-:Y:S05]  /*2ea0*/  BRA.U !UP0, `(.L_x_34) ;  /* 0x0000000108cc7547 */ /* 0x000fea000b800000 */
[----:B------:R-:W-:Y:S01]  /*2eb0*/  ULOP3.LUT UR5, UR5, 0x7ffffffc, URZ, 0xc0, !UPT ;  /* 0x7ffffffc05057892 */ /* 0x000fe2000f8ec0ff */
[----:B------:R-:W-:-:S03]  /*2ec0*/  UMOV UR4, URZ ;  /* 0x000000ff00047c82 */ /* 0x000fc60008000000 */
[----:B------:R-:W-:-:S09]  /*2ed0*/  UISETP.GT.AND UP0, UPT, UR5, URZ, UPT ;  /* 0x000000ff0500728c */ /* 0x000fd2000bf04270 */
[----:B------:R-:W-:Y:S05]  /*2ee0*/  BRA.U !UP0, `(.L_x_35) ;  /* 0x0000000108a07547 */ /* 0x000fea000b800000 */
[----:B------:R-:W-:Y:S02]  /*2ef0*/  UIADD3 UR7, UPT, UPT, UR5, -UR4, URZ ;  /* 0x8000000405077290 */ /* 0x000fe4000fffe0ff */
[----:B------:R-:W-:Y:S02]  /*2f00*/  UPLOP3.LUT UP0, UPT, UPT, UPT, UPT, 0x80, 0x8 ;  /* 0x000000000008789c */ /* 0x000fe40003f0f070 */
[----:B------:R-:W-:-:S09]  /*2f10*/  UISETP.GT.AND UP1, UPT, UR7, 0xc, UPT ;  /* 0x0000000c0700788c */ /* 0x000fd2000bf24270 */
[----:B------:R-:W-:Y:S05]  /*2f20*/  BRA.U !UP1, `(.L_x_36) ;  /* 0x0000000109547547 */ /* 0x000fea000b800000 */
[----:B------:R-:W-:Y:S02]  /*2f30*/  UIADD3 UR7, UPT, UPT, UR5, -0xc, URZ ;  /* 0xfffffff405077890 */ /* 0x000fe4000fffe0ff */
[----:B------:R-:W-:-:S11]  /*2f40*/  UPLOP3.LUT UP0, UPT, UPT, UPT, UPT, 0x40, 0x4 ;  /* 0x000000000004789c */ /* 0x000fd60003f0e870 */
.L_x_37:
[----:B------:R-:W-:Y:S01]  /*2f50*/  FADD R0, R0, 1 ;  /* 0x3f80000000007421 */ /* 0x000fe20000000000 */
[----:B------:R-:W-:-:S03]  /*2f60*/  UIADD3 UR4, UPT, UPT, UR4, 0x10, URZ ;  /* 0x0000001004047890 */ /* 0x000fc6000fffe0ff */
[----:B------:R-:W-:Y:S01]  /*2f70*/  FADD R0, R0, 1 ;  /* 0x3f80000000007421 */ /* 0x000fe20000000000 */
[----:B------:R-:W-:-:S03]  /*2f80*/  UISETP.GE.AND UP1, UPT, UR4, UR7, UPT ;  /* 0x000000070400728c */ /* 0x000fc6000bf26270 */
[----:B------:R-:W-:-:S04]  /*2f90*/  FADD R0, R0, 1 ;  /* 0x3f80000000007421 */ /* 0x000fc80000000000 */
        /* <DEDUP_REMOVED lines=12> */
[----:B------:R-:W-:Y:S01]  /*3060*/  FADD R0, R0, 1 ;  /* 0x3f80000000007421 */ /* 0x000fe20000000000 */
[----:B------:R-:W-:Y:S06]  /*3070*/  BRA.U !UP1, `(.L_x_37) ;  /* 0xfffffffd09b47547 */ /* 0x000fec000b83ffff */
.L_x_36:
[----:B------:R-:W-:-:S04]  /*3080*/  UIADD3 UR7, UPT, UPT, UR5, -UR4, URZ ;  /* 0x8000000405077290 */ /* 0x000fc8000fffe0ff */
[----:B------:R-:W-:-:S09]  /*3090*/  UISETP.GT.AND UP1, UPT, UR7, 0x4, UPT ;  /* 0x000000040700788c */ /* 0x000fd2000bf24270 */
[----:B------:R-:W-:Y:S05]  /*30a0*/  BRA.U !UP1, `(.L_x_38) ;  /* 0x0000000109287547 */ /* 0x000fea000b800000 */
[----:B------:R-:W-:Y:S01]  /*30b0*/  FADD R0, R0, 1 ;  /* 0x3f80000000007421 */ /* 0x000fe20000000000 */
[----:B------:R-:W-:Y:S02]  /*30c0*/  UPLOP3.LUT UP0, UPT, UPT, UPT, UPT, 0x40, 0x4 ;  /* 0x000000000004789c */ /* 0x000fe40003f0e870 */
[----:B------:R-:W-:Y:S01]  /*30d0*/  UIADD3 UR4, UPT, UPT, UR4, 0x8, URZ ;  /* 0x0000000804047890 */ /* 0x000fe2000fffe0ff */
[----:B------:R-:W-:-:S04]  /*30e0*/  FADD R0, R0, 1 ;  /* 0x3f80000000007421 */ /* 0x000fc80000000000 */
[----:B------:R-:W-:-:S04]  /*30f0*/  FADD R0, R0, 1 ;  /* 0x3f80000000007421 */ /* 0x000fc80000000000 */
[----:B------:R-:W-:-:S04]  /*3100*/  FADD R0, R0, 1 ;  /* 0x3f80000000007421 */ /* 0x000fc80000000000 */
[----:B------:R-:W-:-:S04]  /*3110*/  FADD R0, R0, 1 ;  /* 0x3f80000000007421 */ /* 0x000fc80000000000 */
[----:B------:R-:W-:-:S04]  /*3120*/  FADD R0, R0, 1 ;  /* 0x3f80000000007421 */ /* 0x000fc80000000000 */
[----:B------:R-:W-:-:S04]  /*3130*/  FADD R0, R0, 1 ;  /* 0x3f80000000007421 */ /* 0x000fc80000000000 */
[----:B------:R-:W-:-:S07]  /*3140*/  FADD R0, R0, 1 ;  /* 0x3f80000000007421 */ /* 0x000fce0000000000 */
.L_x_38:
[----:B------:R-:W-:-:S09]  /*3150*/  UISETP.NE.OR UP0, UPT, UR4, UR5, UP0 ;  /* 0x000000050400728c */ /* 0x000fd20008705670 */
[----:B------:R-:W-:Y:S05]  /*3160*/  BRA.U !UP0, `(.L_x_34) ;  /* 0x00000001081c7547 */ /* 0x000fea000b800000 */
.L_x_35:
[----:B------:R-:W-:Y:S01]  /*3170*/  UIADD3 UR4, UPT, UPT, UR4, 0x4, URZ ;  /* 0x0000000404047890 */ /* 0x000fe2000fffe0ff */
[----:B------:R-:W-:-:S03]  /*3180*/  FADD R0, R0, 1 ;  /* 0x3f80000000007421 */ /* 0x000fc60000000000 */
[----:B------:R-:W-:Y:S01]  /*3190*/  UISETP.NE.AND UP0, UPT, UR4, UR5, UPT ;  /* 0x000000050400728c */ /* 0x000fe2000bf05270 */
[----:B------:R-:W-:-:S04]  /*31a0*/  FADD R0, R0, 1 ;  /* 0x3f80000000007421 */ /* 0x000fc80000000000 */
[----:B------:R-:W-:-:S04]  /*31b0*/  FADD R0, R0, 1 ;  /* 0x3f80000000007421 */ /* 0x000fc80000000000 */
[----:B------:R-:W-:Y:S01]  /*31c0*/  FADD R0, R0, 1 ;  /* 0x3f80000000007421 */ /* 0x000fe20000000000 */
[----:B------:R-:W-:Y:S06]  /*31d0*/  BRA.U UP0, `(.L_x_35) ;  /* 0xfffffffd00e47547 */ /* 0x000fec000b83ffff */
.L_x_34:
[----:B------:R-:W-:-:S09]  /*31e0*/  UISETP.NE.AND UP0, UPT, UR6, URZ, UPT ;  /* 0x000000ff0600728c */ /* 0x000fd2000bf05270 */
[----:B------:R-:W-:Y:S05]  /*31f0*/  BRA.U !UP0, `(.L_x_1) ;  /* 0x0000000908587547 */ /* 0x000fea000b800000 */
[----:B------:R-:W-:Y:S01]  /*3200*/  UISETP.NE.AND UP0, UPT, UR6, 0x1, UPT ;  /* 0x000000010600788c */ /* 0x000fe2000bf05270 */
[----:B------:R-:W-:-:S08]  /*3210*/  FADD R0, R0, 1 ;  /* 0x3f80000000007421 */ /* 0x000fd00000000000 */
[----:B------:R-:W-:Y:S05]  /*3220*/  BRA.U !UP0, `(.L_x_1) ;  /* 0x00000009084c7547 */ /* 0x000fea000b800000 */
[----:B------:R-:W-:-:S05]  /*3230*/  UMOV UR4, 0x1 ;  /* 0x0000000100047882 */ /* 0x000fca0000000000 */
.L_x_39:
[----:B------:R-:W-:Y:S01]  /*3240*/  UIADD3 UR4, UPT, UPT, UR4, 0x1, URZ ;  /* 0x0000000104047890 */ /* 0x000fe2000fffe0ff */
[----:B------:R-:W-:-:S03]  /*3250*/  FADD R0, R0, 1 ;  /* 0x3f80000000007421 */ /* 0x000fc60000000000 */
[----:B------:R-:W-:-:S09]  /*3260*/  UISETP.NE.AND UP0, UPT, UR4, UR6, UPT ;  /* 0x000000060400728c */ /* 0x000fd2000bf05270 */
[----:B------:R-:W-:Y:S05]  /*3270*/  BRA.U UP0, `(.L_x_39) ;  /* 0xfffffffd00f07547 */ /* 0x000fea000b83ffff */
[----:B------:R-:W-:Y:S05]  /*3280*/  BRA `(.L_x_1) ;  /* 0x0000000800347947 */ /* 0x000fea0003800000 */
.L_x_33:
[----:B------:R-:W-:-:S13]  /*3290*/  FSETP.GEU.AND P1, PT, R3, RZ, PT ;  /* 0x000000ff0300720b */ /* 0x000fda0003f2e000 */
[----:B------:R-:W-:Y:S05]  /*32a0*/  @P1 BRA `(.L_x_40) ;  /* 0x0000000400201947 */ /* 0x000fea0003800000 */
[----:B------:R-:W0:Y:S02]  /*32b0*/  LDCU UR4, c[0x0][0x384] ;  /* 0x00007080ff0477ac */ /* 0x000e240008000800 */
[----:B0-----:R-:W-:Y:S02]  /*32c0*/  UISETP.GE.U32.AND UP0, UPT, UR4, 0x4, UPT ;  /* 0x000000040400788c */ /* 0x001fe4000bf06070 */
[----:B------:R-:W-:-:S07]  /*32d0*/  ULOP3.LUT UR7, UR4, 0x3, URZ, 0xc0, !UPT ;  /* 0x0000000304077892 */ /* 0x000fce000f8ec0ff */
[----:B------:R-:W-:Y:S05]  /*32e0*/  BRA.U !UP0, `(.L_x_41) ;  /* 0x0000000108d87547 */ /* 0x000fea000b800000 */
[----:B------:R-:W-:Y:S01]  /*32f0*/  ULOP3.LUT UR5, UR4, 0x7ffffffc, URZ, 0xc0, !UPT ;  /* 0x7ffffffc04057892 */ /* 0x000fe2000f8ec0ff */
[----:B------:R-:W-:Y:S02]  /*3300*/  FSETP.NAN.AND P1, PT, |R3|, |R3|, PT ;  /* 0x400000030300720b */ /* 0x000fe40003f28200 */
[----:B------:R-:W-:Y:S01]  /*3310*/  FSEL R4, R2, +QNAN , P0 ;  /* 0x7fffffff02047808 */ /* 0x000fe20000000000 */
[----:B------:R-:W-:Y:S01]  /*3320*/  UISETP.GT.AND UP0, UPT, UR5, URZ, UPT ;  /* 0x000000ff0500728c */ /* 0x000fe2000bf04270 */
[----:B------:R-:W-:Y:S02]  /*3330*/  UMOV UR4, URZ ;  /* 0x000000ff00047c82 */ /* 0x000fe40008000000 */
[----:B------:R-:W-:-:S06]  /*3340*/  FSEL R9, R5, R4, P1 ;  /* 0x0000000405097208 */ /* 0x000fcc0000800000 */
[----:B------:R-:W-:Y:S05]  /*3350*/  BRA.U !UP0, `(.L_x_42) ;  /* 0x0000000108a07547 */ /* 0x000fea000b800000 */
[----:B------:R-:W-:Y:S02]  /*3360*/  UIADD3 UR6, UPT, UPT, UR5, -UR4, URZ ;  /* 0x8000000405067290 */ /* 0x000fe4000fffe0ff */
[----:B------:R-:W-:Y:S02]  /*3370*/  UPLOP3.LUT UP0, UPT, UPT, UPT, UPT, 0x80, 0x8 ;  /* 0x000000000008789c */ /* 0x000fe40003f0f070 */
[----:B------:R-:W-:-:S09]  /*3380*/  UISETP.GT.AND UP1, UPT, UR6, 0xc, UPT ;  /* 0x0000000c0600788c */ /* 0x000fd2000bf24270 */
[----:B------:R-:W-:Y:S05]  /*3390*/  BRA.U !UP1, `(.L_x_43) ;  /* 0x0000000109547547 */ /* 0x000fea000b800000 */
[----:B------:R-:W-:Y:S02]  /*33a0*/  UIADD3 UR6, UPT, UPT, UR5, -0xc, URZ ;  /* 0xfffffff405067890 */ /* 0x000fe4000fffe0ff */
[----:B------:R-:W-:-:S11]  /*33b0*/  UPLOP3.LUT UP0, UPT, UPT, UPT, UPT, 0x40, 0x4 ;  /* 0x000000000004789c */ /* 0x000fd60003f0e870 */
.L_x_44:
[----:B------:R-:W-:Y:S01]  /*33c0*/  FADD R0, R9, R0 ;  /* 0x0000000009007221 */ /* 0x000fe20000000000 */
[----:B------:R-:W-:-:S03]  /*33d0*/  UIADD3 UR4, UPT, UPT, UR4, 0x10, URZ ;  /* 0x0000001004047890 */ /* 0x000fc6000fffe0ff */
[----:B------:R-:W-:Y:S01]  /*33e0*/  FADD R0, R9, R0 ;  /* 0x0000000009007221 */ /* 0x000fe20000000000 */
[----:B------:R-:W-:-:S03]  /*33f0*/  UISETP.GE.AND UP1, UPT, UR4, UR6, UPT ;  /* 0x000000060400728c */ /* 0x000fc6000bf26270 */
[----:B------:R-:W-:-:S04]  /*3400*/  FADD R0, R9, R0 ;  /* 0x0000000009007221 */ /* 0x000fc80000000000 */
        /* <DEDUP_REMOVED lines=12> */
[----:B------:R-:W-:Y:S01]  /*34d0*/  FADD R0, R9, R0 ;  /* 0x0000000009007221 */ /* 0x000fe20000000000 */
[----:B------:R-:W-:Y:S06]  /*34e0*/  BRA.U !UP1, `(.L_x_44) ;  /* 0xfffffffd09b47547 */ /* 0x000fec000b83ffff */
.L_x_43:
[----:B------:R-:W-:-:S04]  /*34f0*/  UIADD3 UR6, UPT, UPT, UR5, -UR4, URZ ;  /* 0x8000000405067290 */ /* 0x000fc8000fffe0ff */
[----:B------:R-:W-:-:S09]  /*3500*/  UISETP.GT.AND UP1, UPT, UR6, 0x4, UPT ;  /* 0x000000040600788c */ /* 0x000fd2000bf24270 */
[----:B------:R-:W-:Y:S05]  /*3510*/  BRA.U !UP1, `(.L_x_45) ;  /* 0x0000000109287547 */ /* 0x000fea000b800000 */
[----:B------:R-:W-:Y:S01]  /*3520*/  FADD R0, R0, R9 ;  /* 0x0000000900007221 */ /* 0x000fe20000000000 */
[----:B------:R-:W-:Y:S02]  /*3530*/  UPLOP3.LUT UP0, UPT, UPT, UPT, UPT, 0x40, 0x4 ;  /* 0x000000000004789c */ /* 0x000fe40003f0e870 */
[----:B------:R-:W-:Y:S01]  /*3540*/  UIADD3 UR4, UPT, UPT, UR4, 0x8, URZ ;  /* 0x0000000804047890 */ /* 0x000fe2000fffe0ff */
[----:B------:R-:W-:-:S04]  /*3550*/  FADD R0, R9, R0 ;  /* 0x0000000009007221 */ /* 0x000fc80000000000 */
[----:B------:R-:W-:-:S04]  /*3560*/  FADD R0, R9, R0 ;  /* 0x0000000009007221 */ /* 0x000fc80000000000 */
[----:B------:R-:W-:-:S04]  /*3570*/  FADD R0, R9, R0 ;  /* 0x0000000009007221 */ /* 0x000fc80000000000 */
[----:B------:R-:W-:-:S04]  /*3580*/  FADD R0, R9, R0 ;  /* 0x0000000009007221 */ /* 0x000fc80000000000 */
[----:B------:R-:W-:-:S04]  /*3590*/  FADD R0, R9, R0 ;  /* 0x0000000009007221 */ /* 0x000fc80000000000 */
[----:B------:R-:W-:-:S04]  /*35a0*/  FADD R0, R9, R0 ;  /* 0x0000000009007221 */ /* 0x000fc80000000000 */
[----:B------:R-:W-:-:S07]  /*35b0*/  FADD R0, R9, R0 ;  /* 0x0000000009007221 */ /* 0x000fce0000000000 */
.L_x_45:
[----:B------:R-:W-:-:S09]  /*35c0*/  UISETP.NE.OR UP0, UPT, UR4, UR5, UP0 ;  /* 0x000000050400728c */ /* 0x000fd20008705670 */
[----:B------:R-:W-:Y:S05]  /*35d0*/  BRA.U !UP0, `(.L_x_41) ;  /* 0x00000001081c7547 */ /* 0x000fea000b800000 */
.L_x_42:
[----:B------:R-:W-:Y:S01]  /*35e0*/  UIADD3 UR4, UPT, UPT, UR4, 0x4, URZ ;  /* 0x0000000404047890 */ /* 0x000fe2000fffe0ff */
[----:B------:R-:W-:-:S03]  /*35f0*/  FADD R0, R9, R0 ;  /* 0x0000000009007221 */ /* 0x000fc60000000000 */
[----:B------:R-:W-:Y:S01]  /*3600*/  UISETP.NE.AND UP0, UPT, UR4, UR5, UPT ;  /* 0x000000050400728c */ /* 0x000fe2000bf05270 */
[----:B------:R-:W-:-:S04]  /*3610*/  FADD R0, R9, R0 ;  /* 0x0000000009007221 */ /* 0x000fc80000000000 */
[----:B------:R-:W-:-:S04]  /*3620*/  FADD R0, R9, R0 ;  /* 0x0000000009007221 */ /* 0x000fc80000000000 */
[----:B------:R-:W-:Y:S01]  /*3630*/  FADD R0, R9, R0 ;  /* 0x0000000009007221 */ /* 0x000fe20000000000 */
[----:B------:R-:W-:Y:S06]  /*3640*/  BRA.U UP0, `(.L_x_42) ;  /* 0xfffffffd00e47547 */ /* 0x000fec000b83ffff */
.L_x_41:
[----:B------:R-:W-:-:S09]  /*3650*/  UISETP.NE.AND UP0, UPT, UR7, URZ, UPT ;  /* 0x000000ff0700728c */ /* 0x000fd2000bf05270 */
[----:B------:R-:W-:Y:S05]  /*3660*/  BRA.U !UP0, `(.L_x_1) ;  /* 0x00000005083c7547 */ /* 0x000fea000b800000 */
[----:B------:R-:W-:Y:S01]  /*3670*/  UISETP.NE.AND UP0, UPT, UR7, 0x1, UPT ;  /* 0x000000010700788c */ /* 0x000fe2000bf05270 */
[----:B------:R-:W-:Y:S02]  /*3680*/  FSETP.NAN.AND P1, PT, |R3|, |R3|, PT ;  /* 0x400000030300720b */ /* 0x000fe40003f28200 */
[----:B------:R-:W-:-:S04]  /*3690*/  FSEL R2, R2, +QNAN , P0 ;  /* 0x7fffffff02027808 */ /* 0x000fc80000000000 */
[----:B------:R-:W-:-:S05]  /*36a0*/  FSEL R5, R5, R2, P1 ;  /* 0x0000000205057208 */ /* 0x000fca0000800000 */
[----:B------:R-:W-:Y:S01]  /*36b0*/  FADD R0, R0, R5 ;  /* 0x0000000500007221 */ /* 0x000fe20000000000 */
[----:B------:R-:W-:Y:S06]  /*36c0*/  BRA.U !UP0, `(.L_x_1) ;  /* 0x0000000508247547 */ /* 0x000fec000b800000 */
[----:B------:R-:W-:-:S05]  /*36d0*/  UMOV UR4, 0x1 ;  /* 0x0000000100047882 */ /* 0x000fca0000000000 */
.L_x_46:
[----:B------:R-:W-:Y:S01]  /*36e0*/  UIADD3 UR4, UPT, UPT, UR4, 0x1, URZ ;  /* 0x0000000104047890 */ /* 0x000fe2000fffe0ff */
[----:B------:R-:W-:-:S03]  /*36f0*/  FADD R0, R5, R0 ;  /* 0x0000000005007221 */ /* 0x000fc60000000000 */
[----:B------:R-:W-:-:S09]  /*3700*/  UISETP.NE.AND UP0, UPT, UR4, UR7, UPT ;  /* 0x000000070400728c */ /* 0x000fd2000bf05270 */
[----:B------:R-:W-:Y:S05]  /*3710*/  BRA.U UP0, `(.L_x_46) ;  /* 0xfffffffd00f07547 */ /* 0x000fea000b83ffff */
[----:B------:R-:W-:Y:S05]  /*3720*/  BRA `(.L_x_1) ;  /* 0x00000004000c7947 */ /* 0x000fea0003800000 */
.L_x_40:
[----:B------:R-:W0:Y:S02]  /*3730*/  LDCU UR4, c[0x0][0x384] ;  /* 0x00007080ff0477ac */ /* 0x000e240008000800 */
[----:B0-----:R-:W-:Y:S02]  /*3740*/  UISETP.GE.U32.AND UP0, UPT, UR4, 0x4, UPT ;  /* 0x000000040400788c */ /* 0x001fe4000bf06070 */
[----:B------:R-:W-:-:S07]  /*3750*/  ULOP3.LUT UR7, UR4, 0x3, URZ, 0xc0, !UPT ;  /* 0x0000000304077892 */ /* 0x000fce000f8ec0ff */
[----:B------:R-:W-:Y:S05]  /*3760*/  BRA.U !UP0, `(.L_x_47) ;  /* 0x0000000108d87547 */ /* 0x000fea000b800000 */
[----:B------:R-:W-:Y:S01]  /*3770*/  ULOP3.LUT UR5, UR4, 0x7ffffffc, URZ, 0xc0, !UPT ;  /* 0x7ffffffc04057892 */ /* 0x000fe2000f8ec0ff */
[----:B------:R-:W-:Y:S02]  /*3780*/  FSETP.NAN.AND P1, PT, |R3|, |R3|, PT ;  /* 0x400000030300720b */ /* 0x000fe40003f28200 */
[----:B------:R-:W-:Y:S01]  /*3790*/  FSEL R4, R2, R9, P0 ;  /* 0x0000000902047208 */ /* 0x000fe20000000000 */
        /* <DEDUP_REMOVED lines=10> */
.L_x_50:
        /* <DEDUP_REMOVED lines=19> */
.L_x_49:
        /* <DEDUP_REMOVED lines=13> */
.L_x_51:
[----:B------:R-:W-:-:S09]  /*3a40*/  UISETP.NE.OR UP0, UPT, UR4, UR5, UP0 ;  /* 0x000000050400728c */ /* 0x000fd20008705670 */
[----:B------:R-:W-:Y:S05]  /*3a50*/  BRA.U !UP0, `(.L_x_47) ;  /* 0x00000001081c7547 */ /* 0x000fea000b800000 */
.L_x_48:
[----:B------:R-:W-:Y:S01]  /*3a60*/  UIADD3 UR4, UPT, UPT, UR4, 0x4, URZ ;  /* 0x0000000404047890 */ /* 0x000fe2000fffe0ff */
[----:B------:R-:W-:-:S03]  /*3a70*/  FADD R0, R11, R0 ;  /* 0x000000000b007221 */ /* 0x000fc60000000000 */
[----:B------:R-:W-:Y:S01]  /*3a80*/  UISETP.NE.AND UP0, UPT, UR4, UR5, UPT ;  /* 0x000000050400728c */ /* 0x000fe2000bf05270 */
[----:B------:R-:W-:-:S04]  /*3a90*/  FADD R0, R11, R0 ;  /* 0x000000000b007221 */ /* 0x000fc80000000000 */
[----:B------:R-:W-:-:S04]  /*3aa0*/  FADD R0, R11, R0 ;  /* 0x000000000b007221 */ /* 0x000fc80000000000 */
[----:B------:R-:W-:Y:S01]  /*3ab0*/  FADD R0, R11, R0 ;  /* 0x000000000b007221 */ /* 0x000fe20000000000 */
[----:B------:R-:W-:Y:S06]  /*3ac0*/  BRA.U UP0, `(.L_x_48) ;  /* 0xfffffffd00e47547 */ /* 0x000fec000b83ffff */
.L_x_47:
[----:B------:R-:W-:-:S09]  /*3ad0*/  UISETP.NE.AND UP0, UPT, UR7, URZ, UPT ;  /* 0x000000ff0700728c */ /* 0x000fd2000bf05270 */
[----:B------:R-:W-:Y:S05]  /*3ae0*/  BRA.U !UP0, `(.L_x_1) ;  /* 0x00000001081c7547 */ /* 0x000fea000b800000 */
[----:B------:R-:W-:Y:S01]  /*3af0*/  FSETP.NAN.AND P1, PT, |R3|, |R3|, PT ;  /* 0x400000030300720b */ /* 0x000fe20003f28200 */
[----:B------:R-:W-:-:S12]  /*3b00*/  UMOV UR4, URZ ;  /* 0x000000ff00047c82 */ /* 0x000fd80008000000 */
[----:B------:R-:W-:-:S07]  /*3b10*/  @!P1 FSEL R5, R2, R9, P0 ;  /* 0x0000000902059208 */ /* 0x000fce0000000000 */
.L_x_52:
[----:B------:R-:W-:Y:S01]  /*3b20*/  UIADD3 UR4, UPT, UPT, UR4, 0x1, URZ ;  /* 0x0000000104047890 */ /* 0x000fe2000fffe0ff */
[----:B------:R-:W-:-:S03]  /*3b30*/  FADD R0, R5, R0 ;  /* 0x0000000005007221 */ /* 0x000fc60000000000 */
[----:B------:R-:W-:-:S09]  /*3b40*/  UISETP.NE.AND UP0, UPT, UR4, UR7, UPT ;  /* 0x000000070400728c */ /* 0x000fd2000bf05270 */
[----:B------:R-:W-:Y:S05]  /*3b50*/  BRA.U UP0, `(.L_x_52) ;  /* 0xfffffffd00f07547 */ /* 0x000fea000b83ffff */
.L_x_1:
[----:B------:R-:W0:Y:S01]  /*3b60*/  F2F.F64.F32 R2, R0 ;  /* 0x0000000000027310 */ /* 0x000e220000201800 */
[----:B------:R-:W-:Y:S01]  /*3b70*/  MOV R8, 0x0 ;  /* 0x0000000000087802 */ /* 0x000fe20000000f00 */
[----:B------:R-:W1:Y:S05]  /*3b80*/  LDCU.64 UR4, c[0x4][0x8] ;  /* 0x01000100ff0477ac */ /* 0x000e6a0008000a00 */
[----:B------:R-:W2:Y:S01]  /*3b90*/  LDC.64 R8, c[0x4][R8] ;  /* 0x0100000008087b82 */ /* 0x000ea20000000a00 */
[----:B0-----:R0:W-:Y:S01]  /*3ba0*/  STL.64 [R1], R2 ;  /* 0x0000000201007387 */ /* 0x0011e20000100a00 */
[----:B-1----:R-:W-:Y:S02]  /*3bb0*/  MOV R4, UR4 ;  /* 0x0000000400047c02 */ /* 0x002fe40008000f00 */
[----:B------:R-:W-:-:S07]  /*3bc0*/  MOV R5, UR5 ;  /* 0x0000000500057c02 */ /* 0x000fce0008000f00 */
[----:B------:R-:W-:-:S07]  /*3bd0*/  LEPC R20, `(.L_x_53) ;  /* 0x000000001014794e */ /* 0x000fce0000000000 */
[----:B0-2---:R-:W-:Y:S05]  /*3be0*/  CALL.ABS.NOINC R8 ;  /* 0x0000000008007343 */ /* 0x005fea0003c00000 */
.L_x_53:
[----:B------:R-:W-:Y:S05]  /*3bf0*/  EXIT ;  /* 0x000000000000794d */ /* 0x000fea0003800000 */
        .weak           $__internal_0_$__cuda_sm3x_div_rn_noftz_f32_slowpath
        .type           $__internal_0_$__cuda_sm3x_div_rn_noftz_f32_slowpath,@function
        .size           $__internal_0_$__cuda_sm3x_div_rn_noftz_f32_slowpath,(.L_x_63 - $__internal_0_$__cuda_sm3x_div_rn_noftz_f32_slowpath)
$__internal_0_$__cuda_sm3x_div_rn_noftz_f32_slowpath:
[----:B------:R-:W-:Y:S02]  /*3c00*/  SHF.R.U32.HI R8, RZ, 0x17, R3 ;  /* 0x00000017ff087819 */ /* 0x000fe40000011603 */
[----:B------:R-:W-:Y:S02]  /*3c10*/  SHF.R.U32.HI R5, RZ, 0x17, R2 ;  /* 0x00000017ff057819 */ /* 0x000fe40000011602 */
[----:B------:R-:W-:Y:S02]  /*3c20*/  LOP3.LUT R12, R8, 0xff, RZ, 0xc0, !PT ;  /* 0x000000ff080c7812 */ /* 0x000fe400078ec0ff */
[----:B------:R-:W-:Y:S02]  /*3c30*/  LOP3.LUT R10, R5, 0xff, RZ, 0xc0, !PT ;  /* 0x000000ff050a7812 */ /* 0x000fe400078ec0ff */
[----:B------:R-:W-:Y:S02]  /*3c40*/  IADD3 R9, PT, PT, R12, -0x1, RZ ;  /* 0xffffffff0c097810 */ /* 0x000fe40007ffe0ff */
[----:B------:R-:W-:-:S02]  /*3c50*/  IADD3 R8, PT, PT, R10, -0x1, RZ ;  /* 0xffffffff0a087810 */ /* 0x000fc40007ffe0ff */
[----:B------:R-:W-:-:S04]  /*3c60*/  ISETP.GT.U32.AND P0, PT, R9, 0xfd, PT ;  /* 0x000000fd0900780c */ /* 0x000fc80003f04070 */
[----:B------:R-:W-:-:S13]  /*3c70*/  ISETP.GT.U32.OR P0, PT, R8, 0xfd, P0 ;  /* 0x000000fd0800780c */ /* 0x000fda0000704470 */
[----:B------:R-:W-:Y:S01]  /*3c80*/  @!P0 MOV R5, RZ ;  /* 0x000000ff00058202 */ /* 0x000fe20000000f00 */
[----:B------:R-:W-:Y:S06]  /*3c90*/  @!P0 BRA `(.L_x_54) ;  /* 0x00000000005c8947 */ /* 0x000fec0003800000 */
[----:B------:R-:W-:Y:S02]  /*3ca0*/  FSETP.GTU.FTZ.AND P0, PT, |R2|, +INF , PT ;  /* 0x7f8000000200780b */ /* 0x000fe40003f1c200 */
[----:B------:R-:W-:-:S04]  /*3cb0*/  FSETP.GTU.FTZ.AND P1, PT, |R3|, +INF , PT ;  /* 0x7f8000000300780b */ /* 0x000fc80003f3c200 */
[----:B------:R-:W-:-:S13]  /*3cc0*/  PLOP3.LUT P0, PT, P0, P1, PT, 0xf8, 0x8f ;  /* 0x00000000008f781c */ /* 0x000fda0000703f70 */
[----:B------:R-:W-:Y:S05]  /*3cd0*/  @P0 BRA `(.L_x_55) ;  /* 0x0000000400440947 */ /* 0x000fea0003800000 */
[----:B------:R-:W-:-:S13]  /*3ce0*/  LOP3.LUT P0, RZ, R3, 0x7fffffff, R2, 0xc8, !PT ;  /* 0x7fffffff03ff7812 */ /* 0x000fda000780c802 */
[----:B------:R-:W-:Y:S05]  /*3cf0*/  @!P0 BRA `(.L_x_56) ;  /* 0x0000000400348947 */ /* 0x000fea0003800000 */
[C---:B------:R-:W-:Y:S02]  /*3d00*/  FSETP.NEU.FTZ.AND P1, PT, |R2|.reuse, +INF , PT ;  /* 0x7f8000000200780b */ /* 0x040fe40003f3d200 */
[----:B------:R-:W-:Y:S02]  /*3d10*/  FSETP.NEU.FTZ.AND P2, PT, |R3|, +INF , PT ;  /* 0x7f8000000300780b */ /* 0x000fe40003f5d200 */
[----:B------:R-:W-:-:S11]  /*3d20*/  FSETP.NEU.FTZ.AND P0, PT, |R2|, +INF , PT ;  /* 0x7f8000000200780b */ /* 0x000fd60003f1d200 */
[----:B------:R-:W-:Y:S05]  /*3d30*/  @!P2 BRA !P1, `(.L_x_56) ;  /* 0x000000040024a947 */ /* 0x000fea0004800000 */
[----:B------:R-:W-:-:S04]  /*3d40*/  LOP3.LUT P1, RZ, R2, 0x7fffffff, RZ, 0xc0, !PT ;  /* 0x7fffffff02ff7812 */ /* 0x000fc8000782c0ff */
[----:B------:R-:W-:-:S13]  /*3d50*/  PLOP3.LUT P1, PT, P2, P1, PT, 0x2f, 0xf2 ;  /* 0x0000000000f2781c */ /* 0x000fda0001722577 */
[----:B------:R-:W-:Y:S05]  /*3d60*/  @P1 BRA `(.L_x_57) ;  /* 0x0000000400101947 */ /* 0x000fea0003800000 */
[----:B------:R-:W-:-:S04]  /*3d70*/  LOP3.LUT P1, RZ, R3, 0x7fffffff, RZ, 0xc0, !PT ;  /* 0x7fffffff03ff7812 */ /* 0x000fc8000782c0ff */
[----:B------:R-:W-:-:S13]  /*3d80*/  PLOP3.LUT P0, PT, P0, P1, PT, 0x2f, 0xf2 ;  /* 0x0000000000f2781c */ /* 0x000fda0000702577 */
[----:B------:R-:W-:Y:S05]  /*3d90*/  @P0 BRA `(.L_x_58) ;  /* 0x0000000000f80947 */ /* 0x000fea0003800000 */
[----:B------:R-:W-:Y:S02]  /*3da0*/  ISETP.GE.AND P0, PT, R8, RZ, PT ;  /* 0x000000ff0800720c */ /* 0x000fe40003f06270 */
[----:B------:R-:W-:-:S11]  /*3db0*/  ISETP.GE.AND P1, PT, R9, RZ, PT ;  /* 0x000000ff0900720c */ /* 0x000fd60003f26270 */
[----:B------:R-:W-:Y:S01]  /*3dc0*/  @P0 MOV R5, RZ ;  /* 0x000000ff00050202 */ /* 0x000fe20000000f00 */
[----:B------:R-:W-:Y:S01]  /*3dd0*/  @!P0 FFMA R2, R2, 1.84467440737095516160e+19, RZ ;  /* 0x5f80000002028823 */ /* 0x000fe200000000ff */
[----:B------:R-:W-:Y:S01]  /*3de0*/  @!P0 MOV R5, 0xffffffc0 ;  /* 0xffffffc000058802 */ /* 0x000fe20000000f00 */
[----:B------:R-:W-:-:S03]  /*3df0*/  @!P1 FFMA R3, R3, 1.84467440737095516160e+19, RZ ;  /* 0x5f80000003039823 */ /* 0x000fc600000000ff */
[----:B------:R-:W-:-:S07]  /*3e00*/  @!P1 IADD3 R5, PT, PT, R5, 0x40, RZ ;  /* 0x0000004005059810 */ /* 0x000fce0007ffe0ff */
.L_x_54:
[----:B------:R-:W-:-:S04]  /*3e10*/  LEA R8, R12, 0xc0800000, 0x17 ;  /* 0xc08000000c087811 */ /* 0x000fc800078eb8ff */
[----:B------:R-:W-:Y:S02]  /*3e20*/  IADD3 R8, PT, PT, -R8, R3, RZ ;  /* 0x0000000308087210 */ /* 0x000fe40007ffe1ff */
[----:B------:R-:W-:Y:S02]  /*3e30*/  IADD3 R3, PT, PT, R10, -0x7f, RZ ;  /* 0xffffff810a037810 */ /* 0x000fe40007ffe0ff */
[----:B------:R0:W1:Y:S01]  /*3e40*/  MUFU.RCP R9, R8 ;  /* 0x0000000800097308 */ /* 0x0000620000001000 */
[----:B------:R-:W-:Y:S02]  /*3e50*/  FADD.FTZ R11, -R8, -RZ ;  /* 0x800000ff080b7221 */ /* 0x000fe40000010100 */
[C---:B------:R-:W-:Y:S01]  /*3e60*/  IMAD R2, R3.reuse, -0x800000, R2 ;  /* 0xff80000003027824 */ /* 0x040fe200078e0202 */
[----:B0-----:R-:W-:-:S04]  /*3e70*/  IADD3 R8, PT, PT, R3, 0x7f, -R12 ;  /* 0x0000007f03087810 */ /* 0x001fc80007ffe80c */
[----:B------:R-:W-:Y:S01]  /*3e80*/  IADD3 R8, PT, PT, R8, R5, RZ ;  /* 0x0000000508087210 */ /* 0x000fe20007ffe0ff */
[----:B-1----:R-:W-:-:S04]  /*3e90*/  FFMA R10, R9, R11, 1 ;  /* 0x3f800000090a7423 */ /* 0x002fc8000000000b */
[----:B------:R-:W-:-:S04]  /*3ea0*/  FFMA R14, R9, R10, R9 ;  /* 0x0000000a090e7223 */ /* 0x000fc80000000009 */
[----:B------:R-:W-:-:S04]  /*3eb0*/  FFMA R9, R2, R14, RZ ;  /* 0x0000000e02097223 */ /* 0x000fc800000000ff */
[----:B------:R-:W-:-:S04]  /*3ec0*/  FFMA R10, R11, R9, R2 ;  /* 0x000000090b0a7223 */ /* 0x000fc80000000002 */
[----:B------:R-:W-:-:S04]  /*3ed0*/  FFMA R9, R14, R10, R9 ;  /* 0x0000000a0e097223 */ /* 0x000fc80000000009 */
[----:B------:R-:W-:-:S04]  /*3ee0*/  FFMA R10, R11, R9, R2 ;  /* 0x000000090b0a7223 */ /* 0x000fc80000000002 */
[----:B------:R-:W-:-:S05]  /*3ef0*/  FFMA R2, R14, R10, R9 ;  /* 0x0000000a0e027223 */ /* 0x000fca0000000009 */
[----:B------:R-:W-:-:S04]  /*3f00*/  SHF.R.U32.HI R3, RZ, 0x17, R2 ;  /* 0x00000017ff037819 */ /* 0x000fc80000011602 */
[----:B------:R-:W-:-:S04]  /*3f10*/  LOP3.LUT R3, R3, 0xff, RZ, 0xc0, !PT ;  /* 0x000000ff03037812 */ /* 0x000fc800078ec0ff */
[----:B------:R-:W-:-:S04]  /*3f20*/  IADD3 R11, PT, PT, R3, R8, RZ ;  /* 0x00000008030b7210 */ /* 0x000fc80007ffe0ff */
[----:B------:R-:W-:-:S04]  /*3f30*/  IADD3 R3, PT, PT, R11, -0x1, RZ ;  /* 0xffffffff0b037810 */ /* 0x000fc80007ffe0ff */
[----:B------:R-:W-:-:S13]  /*3f40*/  ISETP.GE.U32.AND P0, PT, R3, 0xfe, PT ;  /* 0x000000fe0300780c */ /* 0x000fda0003f06070 */
[----:B------:R-:W-:Y:S05]  /*3f50*/  @!P0 BRA `(.L_x_59) ;  /* 0x0000000000808947 */ /* 0x000fea0003800000 */
[----:B------:R-:W-:-:S13]  /*3f60*/  ISETP.GT.AND P0, PT, R11, 0xfe, PT ;  /* 0x000000fe0b00780c */ /* 0x000fda0003f04270 */
[----:B------:R-:W-:Y:S05]  /*3f70*/  @P0 BRA `(.L_x_60) ;  /* 0x00000000006c0947 */ /* 0x000fea0003800000 */
[----:B------:R-:W-:-:S13]  /*3f80*/  ISETP.GE.AND P0, PT, R11, 0x1, PT ;  /* 0x000000010b00780c */ /* 0x000fda0003f06270 */
[----:B------:R-:W-:Y:S05]  /*3f90*/  @P0 BRA `(.L_x_61) ;  /* 0x0000000000980947 */ /* 0x000fea0003800000 */
[----:B------:R-:W-:Y:S02]  /*3fa0*/  ISETP.GE.AND P0, PT, R11, -0x18, PT ;  /* 0xffffffe80b00780c */ /* 0x000fe40003f06270 */
[----:B------:R-:W-:-:S11]  /*3fb0*/  LOP3.LUT R2, R2, 0x80000000, RZ, 0xc0, !PT ;  /* 0x8000000002027812 */ /* 0x000fd600078ec0ff */
[----:B------:R-:W-:Y:S05]  /*3fc0*/  @!P0 BRA `(.L_x_61) ;  /* 0x00000000008c8947 */ /* 0x000fea0003800000 */
[CCC-:B------:R-:W-:Y:S01]  /*3fd0*/  FFMA.RZ R3, R14.reuse, R10.reuse, R9.reuse ;  /* 0x0000000a0e037223 */ /* 0x1c0fe2000000c009 */
[CCC-:B------:R-:W-:Y:S01]  /*3fe0*/  FFMA.RM R8, R14.reuse, R10.reuse, R9.reuse ;  /* 0x0000000a0e087223 */ /* 0x1c0fe20000004009 */
[C---:B------:R-:W-:Y:S02]  /*3ff0*/  ISETP.NE.AND P2, PT, R11.reuse, RZ, PT ;  /* 0x000000ff0b00720c */ /* 0x040fe40003f45270 */
[----:B------:R-:W-:Y:S02]  /*4000*/  ISETP.NE.AND P1, PT, R11, RZ, PT ;  /* 0x000000ff0b00720c */ /* 0x000fe40003f25270 */
[----:B------:R-:W-:Y:S01]  /*4010*/  LOP3.LUT R5, R3, 0x7fffff, RZ, 0xc0, !PT ;  /* 0x007fffff03057812 */ /* 0x000fe200078ec0ff */
[----:B------:R-:W-:Y:S01]  /*4020*/  FFMA.RP R3, R14, R10, R9 ;  /* 0x0000000a0e037223 */ /* 0x000fe20000008009 */
[----:B------:R-:W-:Y:S02]  /*4030*/  IADD3 R10, PT, PT, R11, 0x20, RZ ;  /* 0x000000200b0a7810 */ /* 0x000fe40007ffe0ff */
[----:B------:R-:W-:-:S02]  /*4040*/  LOP3.LUT R5, R5, 0x800000, RZ, 0xfc, !PT ;  /* 0x0080000005057812 */ /* 0x000fc400078efcff */
[----:B------:R-:W-:Y:S02]  /*4050*/  IADD3 R9, PT, PT, -R11, RZ, RZ ;  /* 0x000000ff0b097210 */ /* 0x000fe40007ffe1ff */
[----:B------:R-:W-:Y:S02]  /*4060*/  SHF.L.U32 R10, R5, R10, RZ ;  /* 0x0000000a050a7219 */ /* 0x000fe400000006ff */
[----:B------:R-:W-:Y:S02]  /*4070*/  FSETP.NEU.FTZ.AND P0, PT, R3, R8, PT ;  /* 0x000000080300720b */ /* 0x000fe40003f1d000 */
[----:B------:R-:W-:Y:S02]  /*4080*/  SEL R8, R9, RZ, P2 ;  /* 0x000000ff09087207 */ /* 0x000fe40001000000 */
[----:B------:R-:W-:Y:S02]  /*4090*/  ISETP.NE.AND P1, PT, R10, RZ, P1 ;  /* 0x000000ff0a00720c */ /* 0x000fe40000f25270 */
[----:B------:R-:W-:-:S02]  /*40a0*/  SHF.R.U32.HI R8, RZ, R8, R5 ;  /* 0x00000008ff087219 */ /* 0x000fc40000011605 */
[----:B------:R-:W-:Y:S02]  /*40b0*/  PLOP3.LUT P0, PT, P0, P1, PT, 0xf8, 0x8f ;  /* 0x00000000008f781c */ /* 0x000fe40000703f70 */
[----:B------:R-:W-:Y:S02]  /*40c0*/  SHF.R.U32.HI R10, RZ, 0x1, R8 ;  /* 0x00000001ff0a7819 */ /* 0x000fe40000011608 */
[----:B------:R-:W-:-:S04]  /*40d0*/  SEL R3, RZ, 0x1, !P0 ;  /* 0x00000001ff037807 */ /* 0x000fc80004000000 */
[----:B------:R-:W-:-:S04]  /*40e0*/  LOP3.LUT R3, R3, 0x1, R10, 0xf8, !PT ;  /* 0x0000000103037812 */ /* 0x000fc800078ef80a */
[----:B------:R-:W-:-:S04]  /*40f0*/  LOP3.LUT R3, R3, R8, RZ, 0xc0, !PT ;  /* 0x0000000803037212 */ /* 0x000fc800078ec0ff */
[----:B------:R-:W-:-:S04]  /*4100*/  IADD3 R3, PT, PT, R10, R3, RZ ;  /* 0x000000030a037210 */ /* 0x000fc80007ffe0ff */
[----:B------:R-:W-:Y:S01]  /*4110*/  LOP3.LUT R2, R3, R2, RZ, 0xfc, !PT ;  /* 0x0000000203027212 */ /* 0x000fe200078efcff */
[----:B------:R-:W-:Y:S06]  /*4120*/  BRA `(.L_x_61) ;  /* 0x0000000000347947 */ /* 0x000fec0003800000 */
.L_x_60:
[----:B------:R-:W-:-:S04]  /*4130*/  LOP3.LUT R2, R2, 0x80000000, RZ, 0xc0, !PT ;  /* 0x8000000002027812 */ /* 0x000fc800078ec0ff */
[----:B------:R-:W-:Y:S01]  /*4140*/  LOP3.LUT R2, R2, 0x7f800000, RZ, 0xfc, !PT ;  /* 0x7f80000002027812 */ /* 0x000fe200078efcff */
[----:B------:R-:W-:Y:S06]  /*4150*/  BRA `(.L_x_61) ;  /* 0x0000000000287947 */ /* 0x000fec0003800000 */
.L_x_59:
[----:B------:R-:W-:Y:S01]  /*4160*/  LEA R2, R8, R2, 0x17 ;  /* 0x0000000208027211 */ /* 0x000fe200078eb8ff */
[----:B------:R-:W-:Y:S06]  /*4170*/  BRA `(.L_x_61) ;  /* 0x0000000000207947 */ /* 0x000fec0003800000 */
.L_x_58:
[----:B------:R-:W-:-:S04]  /*4180*/  LOP3.LUT R2, R3, 0x80000000, R2, 0x48, !PT ;  /* 0x8000000003027812 */ /* 0x000fc800078e4802 */
[----:B------:R-:W-:Y:S01]  /*4190*/  LOP3.LUT R2, R2, 0x7f800000, RZ, 0xfc, !PT ;  /* 0x7f80000002027812 */ /* 0x000fe200078efcff */
[----:B------:R-:W-:Y:S06]  /*41a0*/  BRA `(.L_x_61) ;  /* 0x0000000000147947 */ /* 0x000fec0003800000 */
.L_x_57:
[----:B------:R-:W-:Y:S01]  /*41b0*/  LOP3.LUT R2, R3, 0x80000000, R2, 0x48, !PT ;  /* 0x8000000003027812 */ /* 0x000fe200078e4802 */
[----:B------:R-:W-:Y:S06]  /*41c0*/  BRA `(.L_x_61) ;  /* 0x00000000000c7947 */ /* 0x000fec0003800000 */
.L_x_56:
[----:B------:R-:W0:Y:S01]  /*41d0*/  MUFU.RSQ R2, -QNAN ;  /* 0xffc0000000027908 */ /* 0x000e220000001400 */
[----:B------:R-:W-:Y:S05]  /*41e0*/  BRA `(.L_x_61) ;  /* 0x0000000000047947 */ /* 0x000fea0003800000 */
.L_x_55:
[----:B------:R-:W-:-:S07]  /*41f0*/  FADD.FTZ R2, R2, R3 ;  /* 0x0000000302027221 */ /* 0x000fce0000010000 */
.L_x_61:
[----:B------:R-:W-:-:S04]  /*4200*/  HFMA2 R5, -RZ, RZ, 0, 0 ;  /* 0x00000000ff057431 */ /* 0x000fc800000001ff */
[----:B0-----:R-:W-:Y:S05]  /*4210*/  RET.REL.NODEC R4 `(_Z7computefiiiffffffPfffffff) ;  /* 0xffffffbc04787950 */ /* 0x001fea0003c3ffff */
.L_x_62:
[----:B------:R-:W-:-:S00]  /*4220*/  BRA `(.L_x_62) ;  /* 0xfffffffc00fc7947 */ /* 0x000fc0000383ffff */
[----:B------:R-:W-:-:S00]  /*4230*/  NOP ;  /* 0x0000000000007918 */ /* 0x000fc00000000000 */
        /* <DEDUP_REMOVED lines=12> */
.L_x_63:


//--------------------- .nv.global.init           --------------------------
	.section	.nv.global.init,"aw",@progbits
.nv.global.init:
	.type		$str,@object
	.size		$str,(.L_0 - $str)
$str:
        /*0000*/ 	.byte	0x25, 0x2e, 0x31, 0x37, 0x67, 0x0a, 0x00
.L_0:


//--------------------- .nv.shared.reserved.0     --------------------------
	.section	.nv.shared.reserved.0,"aw",@nobits
	.weak		__nv_reservedSMEM_offset_0_alias
	.size		__nv_reservedSMEM_offset_0_alias, 0, 64
	.other		__nv_reservedSMEM_offset_0_alias,@"STO_CUDA_RESERVED_SHARED STV_DEFAULT"
__nv_reservedSMEM_offset_0_alias:
	.zero		0
	.zero		64


//--------------------- .nv.constant0._Z7computefiiiffffffPfffffff --------------------------
	.section	.nv.constant0._Z7computefiiiffffffPfffffff,"a",@progbits
	.sectionflags	@""
	.align	4
.nv.constant0._Z7computefiiiffffffPfffffff:
	.zero		968


//--------------------- SYMBOLS --------------------------

	.type		.nv.reservedSmem.offset0,@object
	.size		.nv.reservedSmem.offset0,0x4
	.type		vprintf,@function
